//
// Generated by NVIDIA NVVM Compiler
//
// Compiler Build ID: CL-36424714
// Cuda compilation tools, release 13.0, V13.0.88
// Based on NVVM 20.0.0
//

.version 9.0
.target sm_100
.address_size 64

	// .globl	baryKernel

.visible .entry baryKernel(
	.param .u64 .ptr .align 1 baryKernel_param_0,
	.param .u64 .ptr .align 1 baryKernel_param_1,
	.param .u64 .ptr .align 1 baryKernel_param_2,
	.param .u32 baryKernel_param_3,
	.param .u32 baryKernel_param_4,
	.param .u64 .ptr .align 1 baryKernel_param_5,
	.param .u64 .ptr .align 1 baryKernel_param_6,
	.param .u64 .ptr .align 1 baryKernel_param_7,
	.param .u64 .ptr .align 1 baryKernel_param_8,
	.param .u64 .ptr .align 1 baryKernel_param_9,
	.param .u64 .ptr .align 1 baryKernel_param_10,
	.param .u32 baryKernel_param_11,
	.param .u32 baryKernel_param_12
)
{
	.reg .pred 	%p<29>;
	.reg .b32 	%r<86>;
	.reg .b32 	%f<139>;
	.reg .b64 	%rd<89>;

	ld.param.u64 	%rd6, [baryKernel_param_0];
	ld.param.u64 	%rd7, [baryKernel_param_1];
	ld.param.u64 	%rd8, [baryKernel_param_2];
	ld.param.u32 	%r38, [baryKernel_param_3];
	ld.param.u32 	%r41, [baryKernel_param_4];
	ld.param.u64 	%rd10, [baryKernel_param_5];
	ld.param.u64 	%rd11, [baryKernel_param_6];
	ld.param.u64 	%rd12, [baryKernel_param_7];
	ld.param.u64 	%rd13, [baryKernel_param_8];
	ld.param.u64 	%rd14, [baryKernel_param_9];
	ld.param.u64 	%rd9, [baryKernel_param_10];
	ld.param.u32 	%r39, [baryKernel_param_11];
	ld.param.u32 	%r42, [baryKernel_param_12];
	cvta.to.global.u64 	%rd1, %rd12;
	cvta.to.global.u64 	%rd2, %rd11;
	cvta.to.global.u64 	%rd3, %rd10;
	cvta.to.global.u64 	%rd4, %rd13;
	cvta.to.global.u64 	%rd5, %rd14;
	mov.u32 	%r43, %ctaid.x;
	mov.u32 	%r44, %ntid.x;
	mov.u32 	%r45, %tid.x;
	mad.lo.s32 	%r1, %r43, %r44, %r45;
	mov.u32 	%r46, %ctaid.y;
	mov.u32 	%r47, %ntid.y;
	mov.u32 	%r48, %tid.y;
	mad.lo.s32 	%r49, %r46, %r47, %r48;
	mov.u32 	%r50, %ctaid.z;
	mov.u32 	%r51, %ntid.z;
	mov.u32 	%r52, %tid.z;
	mad.lo.s32 	%r3, %r50, %r51, %r52;
	setp.ge.u32 	%p1, %r1, %r39;
	setp.ge.u32 	%p2, %r49, %r42;
	or.pred  	%p3, %p1, %p2;
	setp.ge.u32 	%p4, %r3, %r41;
	or.pred  	%p5, %p4, %p3;
	@%p5 bra 	$L__BB0_28;
	cvta.to.global.u64 	%rd15, %rd8;
	cvta.to.global.u64 	%rd16, %rd6;
	cvta.to.global.u64 	%rd17, %rd7;
	cvt.rn.f32.s32 	%f4, %r39;
	cvt.rn.f32.s32 	%f5, %r42;
	mov.f32 	%f6, 0f40000000;
	div.rn.f32 	%f7, %f6, %f4;
	div.rn.f32 	%f8, %f6, %f5;
	cvt.rn.f32.s32 	%f9, %r1;
	mul.f32 	%f10, %f8, 0f3F000000;
	fma.rn.f32 	%f11, %f7, %f9, %f10;
	add.f32 	%f12, %f11, 0fBF800000;
	cvt.rn.f32.u32 	%f13, %r49;
	fma.rn.f32 	%f14, %f8, %f13, %f10;
	add.f32 	%f15, %f14, 0fBF800000;
	mul.wide.u32 	%rd18, %r3, 8;
	add.s64 	%rd19, %rd15, %rd18;
	ld.global.v2.f32 	{%f16, %f17}, [%rd19];
	add.s64 	%rd20, %rd16, %rd18;
	ld.global.v2.f32 	{%f18, %f19}, [%rd20];
	add.s64 	%rd21, %rd17, %rd18;
	ld.global.v2.f32 	{%f20, %f21}, [%rd21];
	sub.f32 	%f22, %f18, %f16;
	sub.f32 	%f23, %f19, %f17;
	sub.f32 	%f24, %f20, %f16;
	sub.f32 	%f25, %f21, %f17;
	sub.f32 	%f26, %f12, %f16;
	sub.f32 	%f27, %f15, %f17;
	mul.f32 	%f28, %f23, %f23;
	fma.rn.f32 	%f29, %f22, %f22, %f28;
	mul.f32 	%f30, %f23, %f25;
	fma.rn.f32 	%f31, %f22, %f24, %f30;
	mul.f32 	%f32, %f25, %f25;
	fma.rn.f32 	%f33, %f24, %f24, %f32;
	mul.f32 	%f34, %f27, %f23;
	fma.rn.f32 	%f35, %f26, %f22, %f34;
	mul.f32 	%f36, %f27, %f25;
	fma.rn.f32 	%f37, %f26, %f24, %f36;
	mul.f32 	%f38, %f29, %f33;
	mul.f32 	%f39, %f31, %f31;
	sub.f32 	%f40, %f38, %f39;
	mul.f32 	%f41, %f35, %f33;
	mul.f32 	%f42, %f31, %f37;
	sub.f32 	%f43, %f41, %f42;
	div.rn.f32 	%f1, %f43, %f40;
	mul.f32 	%f44, %f29, %f37;
	mul.f32 	%f45, %f35, %f31;
	sub.f32 	%f46, %f44, %f45;
	div.rn.f32 	%f2, %f46, %f40;
	mov.f32 	%f47, 0f3F800000;
	sub.f32 	%f48, %f47, %f1;
	sub.f32 	%f3, %f48, %f2;
	mul.lo.s32 	%r4, %r42, %r39;
	mad.lo.s32 	%r5, %r39, %r49, %r1;
	mul.lo.s32 	%r6, %r38, %r3;
	mad.lo.s32 	%r7, %r6, %r4, %r5;
	mad.lo.s32 	%r8, %r4, %r3, %r5;
	setp.gt.f32 	%p6, %f1, 0f00000000;
	setp.gt.f32 	%p7, %f2, 0f00000000;
	setp.gt.f32 	%p8, %f3, 0f00000000;
	and.pred  	%p9, %p7, %p8;
	and.pred  	%p10, %p6, %p9;
	@%p10 bra 	$L__BB0_15;
	setp.eq.s32 	%p11, %r38, 0;
	@%p11 bra 	$L__BB0_14;
	and.b32  	%r9, %r38, 7;
	setp.lt.u32 	%p12, %r38, 8;
	mov.b32 	%r83, 0;
	@%p12 bra 	$L__BB0_6;
	and.b32  	%r83, %r38, -8;
	neg.s32 	%r82, %r83;
	shl.b32 	%r12, %r4, 3;
	mul.wide.s32 	%rd24, %r4, 4;
	mov.u32 	%r81, %r7;
$L__BB0_5:
	.pragma "nounroll";
	mul.wide.s32 	%rd22, %r81, 4;
	add.s64 	%rd23, %rd4, %rd22;
	mov.b32 	%r54, 0;
	st.global.u32 	[%rd23], %r54;
	add.s64 	%rd25, %rd23, %rd24;
	st.global.u32 	[%rd25], %r54;
	add.s64 	%rd26, %rd25, %rd24;
	st.global.u32 	[%rd26], %r54;
	add.s64 	%rd27, %rd26, %rd24;
	st.global.u32 	[%rd27], %r54;
	add.s64 	%rd28, %rd27, %rd24;
	st.global.u32 	[%rd28], %r54;
	add.s64 	%rd29, %rd28, %rd24;
	st.global.u32 	[%rd29], %r54;
	add.s64 	%rd30, %rd29, %rd24;
	st.global.u32 	[%rd30], %r54;
	add.s64 	%rd31, %rd30, %rd24;
	st.global.u32 	[%rd31], %r54;
	add.s32 	%r82, %r82, 8;
	add.s32 	%r81, %r81, %r12;
	setp.ne.s32 	%p13, %r82, 0;
	@%p13 bra 	$L__BB0_5;
$L__BB0_6:
	setp.eq.s32 	%p14, %r9, 0;
	@%p14 bra 	$L__BB0_14;
	and.b32  	%r33, %r38, 3;
	setp.lt.u32 	%p15, %r9, 4;
	@%p15 bra 	$L__BB0_9;
	mad.lo.s32 	%r55, %r83, %r4, %r7;
	mul.wide.s32 	%rd32, %r55, 4;
	add.s64 	%rd33, %rd4, %rd32;
	mov.b32 	%r56, 0;
	st.global.u32 	[%rd33], %r56;
	mul.wide.s32 	%rd34, %r4, 4;
	add.s64 	%rd35, %rd33, %rd34;
	st.global.u32 	[%rd35], %r56;
	add.s64 	%rd36, %rd35, %rd34;
	st.global.u32 	[%rd36], %r56;
	add.s64 	%rd37, %rd36, %rd34;
	st.global.u32 	[%rd37], %r56;
	add.s32 	%r83, %r83, 4;
$L__BB0_9:
	setp.eq.s32 	%p16, %r33, 0;
	@%p16 bra 	$L__BB0_14;
	setp.eq.s32 	%p17, %r33, 1;
	@%p17 bra 	$L__BB0_12;
	mad.lo.s32 	%r57, %r83, %r4, %r7;
	mul.wide.s32 	%rd38, %r57, 4;
	add.s64 	%rd39, %rd4, %rd38;
	mov.b32 	%r58, 0;
	st.global.u32 	[%rd39], %r58;
	mul.wide.s32 	%rd40, %r4, 4;
	add.s64 	%rd41, %rd39, %rd40;
	st.global.u32 	[%rd41], %r58;
	add.s32 	%r83, %r83, 2;
$L__BB0_12:
	and.b32  	%r59, %r38, 1;
	setp.eq.b32 	%p18, %r59, 1;
	not.pred 	%p19, %p18;
	@%p19 bra 	$L__BB0_14;
	mad.lo.s32 	%r60, %r83, %r4, %r7;
	mul.wide.s32 	%rd42, %r60, 4;
	add.s64 	%rd43, %rd4, %rd42;
	mov.b32 	%r61, 0;
	st.global.u32 	[%rd43], %r61;
$L__BB0_14:
	mul.wide.s32 	%rd44, %r8, 4;
	add.s64 	%rd45, %rd5, %rd44;
	mov.b32 	%r62, 0;
	st.global.u32 	[%rd45], %r62;
	bra.uni 	$L__BB0_28;
$L__BB0_15:
	setp.eq.s32 	%p20, %r38, 0;
	@%p20 bra 	$L__BB0_27;
	and.b32  	%r13, %r38, 7;
	setp.lt.u32 	%p21, %r38, 8;
	mov.b32 	%r79, 0;
	@%p21 bra 	$L__BB0_19;
	and.b32  	%r79, %r38, -8;
	neg.s32 	%r77, %r79;
	mul.wide.s32 	%rd52, %r4, 4;
	shl.b32 	%r64, %r4, 3;
	mov.u32 	%r75, %r6;
	mov.u32 	%r76, %r7;
$L__BB0_18:
	.pragma "nounroll";
	mul.wide.s32 	%rd46, %r75, 4;
	add.s64 	%rd47, %rd3, %rd46;
	add.s64 	%rd48, %rd2, %rd46;
	add.s64 	%rd49, %rd1, %rd46;
	ld.global.f32 	%f49, [%rd47];
	ld.global.f32 	%f50, [%rd48];
	mul.f32 	%f51, %f2, %f50;
	fma.rn.f32 	%f52, %f1, %f49, %f51;
	ld.global.f32 	%f53, [%rd49];
	fma.rn.f32 	%f54, %f3, %f53, %f52;
	mul.wide.s32 	%rd50, %r76, 4;
	add.s64 	%rd51, %rd4, %rd50;
	st.global.f32 	[%rd51], %f54;
	ld.global.f32 	%f55, [%rd47+4];
	ld.global.f32 	%f56, [%rd48+4];
	mul.f32 	%f57, %f2, %f56;
	fma.rn.f32 	%f58, %f1, %f55, %f57;
	ld.global.f32 	%f59, [%rd49+4];
	fma.rn.f32 	%f60, %f3, %f59, %f58;
	add.s64 	%rd53, %rd51, %rd52;
	st.global.f32 	[%rd53], %f60;
	ld.global.f32 	%f61, [%rd47+8];
	ld.global.f32 	%f62, [%rd48+8];
	mul.f32 	%f63, %f2, %f62;
	fma.rn.f32 	%f64, %f1, %f61, %f63;
	ld.global.f32 	%f65, [%rd49+8];
	fma.rn.f32 	%f66, %f3, %f65, %f64;
	add.s64 	%rd54, %rd53, %rd52;
	st.global.f32 	[%rd54], %f66;
	ld.global.f32 	%f67, [%rd47+12];
	ld.global.f32 	%f68, [%rd48+12];
	mul.f32 	%f69, %f2, %f68;
	fma.rn.f32 	%f70, %f1, %f67, %f69;
	ld.global.f32 	%f71, [%rd49+12];
	fma.rn.f32 	%f72, %f3, %f71, %f70;
	add.s64 	%rd55, %rd54, %rd52;
	st.global.f32 	[%rd55], %f72;
	ld.global.f32 	%f73, [%rd47+16];
	ld.global.f32 	%f74, [%rd48+16];
	mul.f32 	%f75, %f2, %f74;
	fma.rn.f32 	%f76, %f1, %f73, %f75;
	ld.global.f32 	%f77, [%rd49+16];
	fma.rn.f32 	%f78, %f3, %f77, %f76;
	add.s64 	%rd56, %rd55, %rd52;
	st.global.f32 	[%rd56], %f78;
	ld.global.f32 	%f79, [%rd47+20];
	ld.global.f32 	%f80, [%rd48+20];
	mul.f32 	%f81, %f2, %f80;
	fma.rn.f32 	%f82, %f1, %f79, %f81;
	ld.global.f32 	%f83, [%rd49+20];
	fma.rn.f32 	%f84, %f3, %f83, %f82;
	add.s64 	%rd57, %rd56, %rd52;
	st.global.f32 	[%rd57], %f84;
	ld.global.f32 	%f85, [%rd47+24];
	ld.global.f32 	%f86, [%rd48+24];
	mul.f32 	%f87, %f2, %f86;
	fma.rn.f32 	%f88, %f1, %f85, %f87;
	ld.global.f32 	%f89, [%rd49+24];
	fma.rn.f32 	%f90, %f3, %f89, %f88;
	add.s64 	%rd58, %rd57, %rd52;
	st.global.f32 	[%rd58], %f90;
	ld.global.f32 	%f91, [%rd47+28];
	ld.global.f32 	%f92, [%rd48+28];
	mul.f32 	%f93, %f2, %f92;
	fma.rn.f32 	%f94, %f1, %f91, %f93;
	ld.global.f32 	%f95, [%rd49+28];
	fma.rn.f32 	%f96, %f3, %f95, %f94;
	add.s64 	%rd59, %rd58, %rd52;
	st.global.f32 	[%rd59], %f96;
	add.s32 	%r77, %r77, 8;
	add.s32 	%r76, %r76, %r64;
	add.s32 	%r75, %r75, 8;
	setp.ne.s32 	%p22, %r77, 0;
	@%p22 bra 	$L__BB0_18;
$L__BB0_19:
	setp.eq.s32 	%p23, %r13, 0;
	@%p23 bra 	$L__BB0_27;
	and.b32  	%r23, %r38, 3;
	setp.lt.u32 	%p24, %r13, 4;
	@%p24 bra 	$L__BB0_22;
	add.s32 	%r65, %r79, %r6;
	mul.wide.s32 	%rd60, %r65, 4;
	add.s64 	%rd61, %rd3, %rd60;
	ld.global.f32 	%f97, [%rd61];
	add.s64 	%rd62, %rd2, %rd60;
	ld.global.f32 	%f98, [%rd62];
	mul.f32 	%f99, %f2, %f98;
	fma.rn.f32 	%f100, %f1, %f97, %f99;
	add.s64 	%rd63, %rd1, %rd60;
	ld.global.f32 	%f101, [%rd63];
	fma.rn.f32 	%f102, %f3, %f101, %f100;
	mad.lo.s32 	%r66, %r79, %r4, %r7;
	mul.wide.s32 	%rd64, %r66, 4;
	add.s64 	%rd65, %rd4, %rd64;
	st.global.f32 	[%rd65], %f102;
	ld.global.f32 	%f103, [%rd61+4];
	ld.global.f32 	%f104, [%rd62+4];
	mul.f32 	%f105, %f2, %f104;
	fma.rn.f32 	%f106, %f1, %f103, %f105;
	ld.global.f32 	%f107, [%rd63+4];
	fma.rn.f32 	%f108, %f3, %f107, %f106;
	mul.wide.s32 	%rd66, %r4, 4;
	add.s64 	%rd67, %rd65, %rd66;
	st.global.f32 	[%rd67], %f108;
	ld.global.f32 	%f109, [%rd61+8];
	ld.global.f32 	%f110, [%rd62+8];
	mul.f32 	%f111, %f2, %f110;
	fma.rn.f32 	%f112, %f1, %f109, %f111;
	ld.global.f32 	%f113, [%rd63+8];
	fma.rn.f32 	%f114, %f3, %f113, %f112;
	add.s64 	%rd68, %rd67, %rd66;
	st.global.f32 	[%rd68], %f114;
	ld.global.f32 	%f115, [%rd61+12];
	ld.global.f32 	%f116, [%rd62+12];
	mul.f32 	%f117, %f2, %f116;
	fma.rn.f32 	%f118, %f1, %f115, %f117;
	ld.global.f32 	%f119, [%rd63+12];
	fma.rn.f32 	%f120, %f3, %f119, %f118;
	add.s64 	%rd69, %rd68, %rd66;
	st.global.f32 	[%rd69], %f120;
	add.s32 	%r79, %r79, 4;
$L__BB0_22:
	setp.eq.s32 	%p25, %r23, 0;
	@%p25 bra 	$L__BB0_27;
	setp.eq.s32 	%p26, %r23, 1;
	@%p26 bra 	$L__BB0_25;
	add.s32 	%r67, %r79, %r6;
	mul.wide.s32 	%rd70, %r67, 4;
	add.s64 	%rd71, %rd3, %rd70;
	ld.global.f32 	%f121, [%rd71];
	add.s64 	%rd72, %rd2, %rd70;
	ld.global.f32 	%f122, [%rd72];
	mul.f32 	%f123, %f2, %f122;
	fma.rn.f32 	%f124, %f1, %f121, %f123;
	add.s64 	%rd73, %rd1, %rd70;
	ld.global.f32 	%f125, [%rd73];
	fma.rn.f32 	%f126, %f3, %f125, %f124;
	mad.lo.s32 	%r68, %r79, %r4, %r7;
	mul.wide.s32 	%rd74, %r68, 4;
	add.s64 	%rd75, %rd4, %rd74;
	st.global.f32 	[%rd75], %f126;
	ld.global.f32 	%f127, [%rd71+4];
	ld.global.f32 	%f128, [%rd72+4];
	mul.f32 	%f129, %f2, %f128;
	fma.rn.f32 	%f130, %f1, %f127, %f129;
	ld.global.f32 	%f131, [%rd73+4];
	fma.rn.f32 	%f132, %f3, %f131, %f130;
	mul.wide.s32 	%rd76, %r4, 4;
	add.s64 	%rd77, %rd75, %rd76;
	st.global.f32 	[%rd77], %f132;
	add.s32 	%r79, %r79, 2;
$L__BB0_25:
	and.b32  	%r69, %r38, 1;
	setp.eq.b32 	%p27, %r69, 1;
	not.pred 	%p28, %p27;
	@%p28 bra 	$L__BB0_27;
	add.s32 	%r70, %r79, %r6;
	mul.wide.s32 	%rd78, %r70, 4;
	add.s64 	%rd79, %rd3, %rd78;
	ld.global.f32 	%f133, [%rd79];
	add.s64 	%rd80, %rd2, %rd78;
	ld.global.f32 	%f134, [%rd80];
	mul.f32 	%f135, %f2, %f134;
	fma.rn.f32 	%f136, %f1, %f133, %f135;
	add.s64 	%rd81, %rd1, %rd78;
	ld.global.f32 	%f137, [%rd81];
	fma.rn.f32 	%f138, %f3, %f137, %f136;
	mad.lo.s32 	%r71, %r79, %r4, %r7;
	mul.wide.s32 	%rd82, %r71, 4;
	add.s64 	%rd83, %rd4, %rd82;
	st.global.f32 	[%rd83], %f138;
$L__BB0_27:
	mul.wide.s32 	%rd84, %r8, 4;
	add.s64 	%rd85, %rd5, %rd84;
	mov.b32 	%r72, 1;
	st.global.u32 	[%rd85], %r72;
	cvta.to.global.u64 	%rd86, %rd9;
	mul.wide.u32 	%rd87, %r5, 4;
	add.s64 	%rd88, %rd86, %rd87;
	ld.global.u32 	%r73, [%rd88];
	add.s32 	%r74, %r73, 1;
	st.global.u32 	[%rd88], %r74;
$L__BB0_28:
	ret;

}


// ===== COMPILED SASS (sm_100) =====

	.target	sm_100

	.elftype	@"ET_EXEC"


//--------------------- .note.nv.tkinfo           --------------------------
	.section	.note.nv.tkinfo,"",@"SHT_NOTE"
	.sectionflags	@"SHF_NOTE_NV_TKINFO"
	.tkinfo
        /*0018*/ 	.word	0x00000002
        /*0030*/ 	.string	""
        /*0030*/ 	.string	"ptxas"
        /*0030*/ 	.string	"Cuda compilation tools, release 13.0, V13.0.88"
        /*0030*/ 	.string	"Build cuda_13.0.r13.0/compiler.36424714_0"
        /*0030*/ 	.string	"-arch sm_100 -m 64 "



//--------------------- .note.nv.cuinfo           --------------------------
	.section	.note.nv.cuinfo,"",@"SHT_NOTE"
	.sectionflags	@"SHF_NOTE_NV_CUINFO"
        /*0018*/ 	.short	0x0002
        /*001a*/ 	.short	0x0064
        /*001c*/ 	.short	0x0082
	.zero		2


//--------------------- .nv.info                  --------------------------
	.section	.nv.info,"",@"SHT_CUDA_INFO"
	.align	4


	//----- nvinfo : EIATTR_REGCOUNT
	.align		4
        /*0000*/ 	.byte	0x04, 0x2f
        /*0002*/ 	.short	(.L_1 - .L_0)
	.align		4
.L_0:
        /*0004*/ 	.word	index@(baryKernel)
        /*0008*/ 	.word	0x00000020


	//----- nvinfo : EIATTR_FRAME_SIZE
	.align		4
.L_1:
        /*000c*/ 	.byte	0x04, 0x11
        /*000e*/ 	.short	(.L_3 - .L_2)
	.align		4
.L_2:
        /*0010*/ 	.word	index@($__internal_0_$__cuda_sm3x_div_rn_noftz_f32_slowpath)
        /*0014*/ 	.word	0x00000000


	//----- nvinfo : EIATTR_FRAME_SIZE
	.align		4
.L_3:
        /*0018*/ 	.byte	0x04, 0x11
        /*001a*/ 	.short	(.L_5 - .L_4)
	.align		4
.L_4:
        /*001c*/ 	.word	index@(baryKernel)
        /*0020*/ 	.word	0x00000000


	//----- nvinfo : EIATTR_MIN_STACK_SIZE
	.align		4
.L_5:
        /*0024*/ 	.byte	0x04, 0x12
        /*0026*/ 	.short	(.L_7 - .L_6)
	.align		4
.L_6:
        /*0028*/ 	.word	index@(baryKernel)
        /*002c*/ 	.word	0x00000000
.L_7:


//--------------------- .nv.compat                --------------------------
	.section	.nv.compat,"",@"SHT_CUDA_COMPAT_INFO"
	.align	4
        /*0000*/ 	.byte	0x02, 0x09, 0x00, 0x00, 0x02, 0x02, 0x01, 0x00, 0x02, 0x05, 0x05, 0x00, 0x03, 0x07, 0x01, 0x01
        /*0010*/ 	.byte	0x02, 0x03, 0x00, 0x00, 0x02, 0x06, 0x01, 0x00, 0x04, 0x0b, 0x08, 0x00, 0x01, 0x00, 0x00, 0x00
        /*0020*/ 	.byte	0x00, 0x00, 0x00, 0x00


//--------------------- .nv.info.baryKernel       --------------------------
	.section	.nv.info.baryKernel,"",@"SHT_CUDA_INFO"
	.sectionflags	@""
	.align	4


	//----- nvinfo : EIATTR_CUDA_API_VERSION
	.align		4
        /*0000*/ 	.byte	0x04, 0x37
        /*0002*/ 	.short	(.L_9 - .L_8)
.L_8:
        /*0004*/ 	.word	0x00000082


	//----- nvinfo : EIATTR_KPARAM_INFO
	.align		4
.L_9:
        /*0008*/ 	.byte	0x04, 0x17
        /*000a*/ 	.short	(.L_11 - .L_10)
.L_10:
        /*000c*/ 	.word	0x00000000
        /*0010*/ 	.short	0x000c
        /*0012*/ 	.short	0x0054
        /*0014*/ 	.byte	0x00, 0xf0, 0x11, 0x00


	//----- nvinfo : EIATTR_KPARAM_INFO
	.align		4
.L_11:
        /*0018*/ 	.byte	0x04, 0x17
        /*001a*/ 	.short	(.L_13 - .L_12)
.L_12:
        /*001c*/ 	.word	0x00000000
        /*0020*/ 	.short	0x000b
        /*0022*/ 	.short	0x0050
        /*0024*/ 	.byte	0x00, 0xf0, 0x11, 0x00


	//----- nvinfo : EIATTR_KPARAM_INFO
	.align		4
.L_13:
        /*0028*/ 	.byte	0x04, 0x17
        /*002a*/ 	.short	(.L_15 - .L_14)
.L_14:
        /*002c*/ 	.word	0x00000000
        /*0030*/ 	.short	0x000a
        /*0032*/ 	.short	0x0048
        /*0034*/ 	.byte	0x00, 0xf5, 0x21, 0x00


	//----- nvinfo : EIATTR_KPARAM_INFO
	.align		4
.L_15:
        /*0038*/ 	.byte	0x04, 0x17
        /*003a*/ 	.short	(.L_17 - .L_16)
.L_16:
        /*003c*/ 	.word	0x00000000
        /*0040*/ 	.short	0x0009
        /*0042*/ 	.short	0x0040
        /*0044*/ 	.byte	0x00, 0xf5, 0x21, 0x00


	//----- nvinfo : EIATTR_KPARAM_INFO
	.align		4
.L_17:
        /*0048*/ 	.byte	0x04, 0x17
        /*004a*/ 	.short	(.L_19 - .L_18)
.L_18:
        /*004c*/ 	.word	0x00000000
        /*0050*/ 	.short	0x0008
        /*0052*/ 	.short	0x0038
        /*0054*/ 	.byte	0x00, 0xf5, 0x21, 0x00


	//----- nvinfo : EIATTR_KPARAM_INFO
	.align		4
.L_19:
        /*0058*/ 	.byte	0x04, 0x17
        /*005a*/ 	.short	(.L_21 - .L_20)
.L_20:
        /*005c*/ 	.word	0x00000000
        /*0060*/ 	.short	0x0007
        /*0062*/ 	.short	0x0030
        /*0064*/ 	.byte	0x00, 0xf5, 0x21, 0x00


	//----- nvinfo : EIATTR_KPARAM_INFO
	.align		4
.L_21:
        /*0068*/ 	.byte	0x04, 0x17
        /*006a*/ 	.short	(.L_23 - .L_22)
.L_22:
        /*006c*/ 	.word	0x00000000
        /*0070*/ 	.short	0x0006
        /*0072*/ 	.short	0x0028
        /*0074*/ 	.byte	0x00, 0xf5, 0x21, 0x00


	//----- nvinfo : EIATTR_KPARAM_INFO
	.align		4
.L_23:
        /*0078*/ 	.byte	0x04, 0x17
        /*007a*/ 	.short	(.L_25 - .L_24)
.L_24:
        /*007c*/ 	.word	0x00000000
        /*0080*/ 	.short	0x0005
        /*0082*/ 	.short	0x0020
        /*0084*/ 	.byte	0x00, 0xf5, 0x21, 0x00


	//----- nvinfo : EIATTR_KPARAM_INFO
	.align		4
.L_25:
        /*0088*/ 	.byte	0x04, 0x17
        /*008a*/ 	.short	(.L_27 - .L_26)
.L_26:
        /*008c*/ 	.word	0x00000000
        /*0090*/ 	.short	0x0004
        /*0092*/ 	.short	0x001c
        /*0094*/ 	.byte	0x00, 0xf0, 0x11, 0x00


	//----- nvinfo : EIATTR_KPARAM_INFO
	.align		4
.L_27:
        /*0098*/ 	.byte	0x04, 0x17
        /*009a*/ 	.short	(.L_29 - .L_28)
.L_28:
        /*009c*/ 	.word	0x00000000
        /*00a0*/ 	.short	0x0003
        /*00a2*/ 	.short	0x0018
        /*00a4*/ 	.byte	0x00, 0xf0, 0x11, 0x00


	//----- nvinfo : EIATTR_KPARAM_INFO
	.align		4
.L_29:
        /*00a8*/ 	.byte	0x04, 0x17
        /*00aa*/ 	.short	(.L_31 - .L_30)
.L_30:
        /*00ac*/ 	.word	0x00000000
        /*00b0*/ 	.short	0x0002
        /*00b2*/ 	.short	0x0010
        /*00b4*/ 	.byte	0x00, 0xf5, 0x21, 0x00


	//----- nvinfo : EIATTR_KPARAM_INFO
	.align		4
.L_31:
        /*00b8*/ 	.byte	0x04, 0x17
        /*00ba*/ 	.short	(.L_33 - .L_32)
.L_32:
        /*00bc*/ 	.word	0x00000000
        /*00c0*/ 	.short	0x0001
        /*00c2*/ 	.short	0x0008
        /*00c4*/ 	.byte	0x00, 0xf5, 0x21, 0x00


	//----- nvinfo : EIATTR_KPARAM_INFO
	.align		4
.L_33:
        /*00c8*/ 	.byte	0x04, 0x17
        /*00ca*/ 	.short	(.L_35 - .L_34)
.L_34:
        /*00cc*/ 	.word	0x00000000
        /*00d0*/ 	.short	0x0000
        /*00d2*/ 	.short	0x0000
        /*00d4*/ 	.byte	0x00, 0xf5, 0x21, 0x00


	//----- nvinfo : EIATTR_SPARSE_MMA_MASK
	.align		4
.L_35:
        /*00d8*/ 	.byte	0x03, 0x50
        /*00da*/ 	.short	0x0000


	//----- nvinfo : EIATTR_MAXREG_COUNT
	.align		4
        /*00dc*/ 	.byte	0x03, 0x1b
        /*00de*/ 	.short	0x00ff


	//----- nvinfo : EIATTR_MERCURY_ISA_VERSION
	.align		4
        /*00e0*/ 	.byte	0x03, 0x5f
        /*00e2*/ 	.short	0x0101


	//----- nvinfo : EIATTR_VRC_CTA_INIT_COUNT
	.align		4
        /*00e4*/ 	.byte	0x02, 0x4a
	.zero		1
	.zero		1


	//----- nvinfo : EIATTR_EXIT_INSTR_OFFSETS
	.align		4
        /*00e8*/ 	.byte	0x04, 0x1c
        /*00ea*/ 	.short	(.L_37 - .L_36)


	//   ....[0]....
.L_36:
        /*00ec*/ 	.word	0x00000120


	//   ....[1]....
        /*00f0*/ 	.word	0x00000c50


	//   ....[2]....
        /*00f4*/ 	.word	0x00001860


	//----- nvinfo : EIATTR_CRS_STACK_SIZE
	.align		4
.L_37:
        /*00f8*/ 	.byte	0x04, 0x1e
        /*00fa*/ 	.short	(.L_39 - .L_38)
.L_38:
        /*00fc*/ 	.word	0x00000000


	//----- nvinfo : EIATTR_CBANK_PARAM_SIZE
	.align		4
.L_39:
        /*0100*/ 	.byte	0x03, 0x19
        /*0102*/ 	.short	0x0058


	//----- nvinfo : EIATTR_PARAM_CBANK
	.align		4
        /*0104*/ 	.byte	0x04, 0x0a
        /*0106*/ 	.short	(.L_41 - .L_40)
	.align		4
.L_40:
        /*0108*/ 	.word	index@(.nv.constant0.baryKernel)
        /*010c*/ 	.short	0x0380
        /*010e*/ 	.short	0x0058


	//----- nvinfo : EIATTR_SW_WAR
	.align		4
.L_41:
        /*0110*/ 	.byte	0x04, 0x36
        /*0112*/ 	.short	(.L_43 - .L_42)
.L_42:
        /*0114*/ 	.word	0x00000008
.L_43:


//--------------------- .nv.callgraph             --------------------------
	.section	.nv.callgraph,"",@"SHT_CUDA_CALLGRAPH"
	.align	4
	.sectionentsize	8
	.align		4
        /*0000*/ 	.word	0x00000000
	.align		4
        /*0004*/ 	.word	0xffffffff
	.align		4
        /*0008*/ 	.word	0x00000000
	.align		4
        /*000c*/ 	.word	0xfffffffe
	.align		4
        /*0010*/ 	.word	0x00000000
	.align		4
        /*0014*/ 	.word	0xfffffffd
	.align		4
        /*0018*/ 	.word	0x00000000
	.align		4
        /*001c*/ 	.word	0xfffffffc


//--------------------- .text.baryKernel          --------------------------
	.section	.text.baryKernel,"ax",@progbits
	.align	128
        .global         baryKernel
        .type           baryKernel,@function
        .size           baryKernel,(.L_x_29 - baryKernel)
        .other          baryKernel,@"STO_CUDA_ENTRY STV_DEFAULT"
baryKernel:
.text.baryKernel:
[----:B------:R-:W-:Y:S01]  /*0000*/  LDC R1, c[0x0][0x37c] ;  /* 0x0000df00ff017b82 */ /* 0x000fe20000000800 */
[----:B------:R-:W0:Y:S07]  /*0010*/  S2R R3, SR_TID.Y ;  /* 0x0000000000037919 */ /* 0x000e2e0000002200 */
[----:B------:R-:W1:Y:S01]  /*0020*/  LDC R5, c[0x0][0x360] ;  /* 0x0000d800ff057b82 */ /* 0x000e620000000800 */
[----:B------:R-:W2:Y:S01]  /*0030*/  LDCU.64 UR8, c[0x0][0x3d0] ;  /* 0x00007a00ff0877ac */ /* 0x000ea20008000a00 */
[----:B------:R-:W1:Y:S01]  /*0040*/  S2R R0, SR_TID.X ;  /* 0x0000000000007919 */ /* 0x000e620000002100 */
[----:B------:R-:W3:Y:S01]  /*0050*/  LDCU UR7, c[0x0][0x39c] ;  /* 0x00007380ff0777ac */ /* 0x000ee20008000800 */
[----:B------:R-:W4:Y:S04]  /*0060*/  S2R R7, SR_TID.Z ;  /* 0x0000000000077919 */ /* 0x000f280000002300 */
[----:B------:R-:W0:Y:S08]  /*0070*/  S2UR UR5, SR_CTAID.Y ;  /* 0x00000000000579c3 */ /* 0x000e300000002600 */
[----:B------:R-:W0:Y:S08]  /*0080*/  LDC R4, c[0x0][0x364] ;  /* 0x0000d900ff047b82 */ /* 0x000e300000000800 */
[----:B------:R-:W1:Y:S08]  /*0090*/  S2UR UR4, SR_CTAID.X ;  /* 0x00000000000479c3 */ /* 0x000e700000002500 */
[----:B------:R-:W4:Y:S08]  /*00a0*/  S2UR UR6, SR_CTAID.Z ;  /* 0x00000000000679c3 */ /* 0x000f300000002700 */
[----:B------:R-:W4:Y:S01]  /*00b0*/  LDC R8, c[0x0][0x368] ;  /* 0x0000da00ff087b82 */ /* 0x000f220000000800 */
[----:B0-----:R-:W-:-:S05]  /*00c0*/  IMAD R4, R4, UR5, R3 ;  /* 0x0000000504047c24 */ /* 0x001fca000f8e0203 */
[----:B--2---:R-:W-:Y:S01]  /*00d0*/  ISETP.GE.U32.AND P0, PT, R4, UR9, PT ;  /* 0x0000000904007c0c */ /* 0x004fe2000bf06070 */
[----:B-1----:R-:W-:-:S05]  /*00e0*/  IMAD R5, R5, UR4, R0 ;  /* 0x0000000405057c24 */ /* 0x002fca000f8e0200 */
[----:B------:R-:W-:Y:S01]  /*00f0*/  ISETP.GE.U32.OR P0, PT, R5, UR8, P0 ;  /* 0x0000000805007c0c */ /* 0x000fe20008706470 */
[----:B----4-:R-:W-:-:S05]  /*0100*/  IMAD R8, R8, UR6, R7 ;  /* 0x0000000608087c24 */ /* 0x010fca000f8e0207 */
[----:B---3--:R-:W-:-:S13]  /*0110*/  ISETP.GE.U32.OR P0, PT, R8, UR7, P0 ;  /* 0x0000000708007c0c */ /* 0x008fda0008706470 */
[----:B------:R-:W-:Y:S05]  /*0120*/  @P0 EXIT ;  /* 0x000000000000094d */ /* 0x000fea0003800000 */
[----:B------:R-:W-:Y:S01]  /*0130*/  I2FP.F32.S32 R3, UR8 ;  /* 0x0000000800037c45 */ /* 0x000fe20008201400 */
[----:B------:R-:W-:Y:S02]  /*0140*/  UMOV UR4, 0x40000000 ;  /* 0x4000000000047882 */ /* 0x000fe40000000000 */
[----:B------:R-:W-:Y:S01]  /*0150*/  MOV R2, UR4 ;  /* 0x0000000400027c02 */ /* 0x000fe20008000f00 */
[----:B------:R-:W0:Y:S08]  /*0160*/  MUFU.RCP R0, R3 ;  /* 0x0000000300007308 */ /* 0x000e300000001000 */
[----:B------:R-:W1:Y:S01]  /*0170*/  FCHK P0, R2, R3 ;  /* 0x0000000302007302 */ /* 0x000e620000000000 */
[----:B0-----:R-:W-:-:S04]  /*0180*/  FFMA R7, -R3, R0, 1 ;  /* 0x3f80000003077423 */ /* 0x001fc80000000100 */
[----:B------:R-:W-:Y:S01]  /*0190*/  FFMA R0, R0, R7, R0 ;  /* 0x0000000700007223 */ /* 0x000fe20000000000 */
[----:B------:R-:W-:-:S03]  /*01a0*/  I2FP.F32.S32 R7, UR9 ;  /* 0x0000000900077c45 */ /* 0x000fc60008201400 */
[----:B------:R-:W-:-:S04]  /*01b0*/  FFMA R6, R0, 2, RZ ;  /* 0x4000000000067823 */ /* 0x000fc800000000ff */
[----:B------:R-:W-:-:S04]  /*01c0*/  FFMA R9, -R3, R6, 2 ;  /* 0x4000000003097423 */ /* 0x000fc80000000106 */
[----:B------:R-:W-:Y:S01]  /*01d0*/  FFMA R6, R0, R9, R6 ;  /* 0x0000000900067223 */ /* 0x000fe20000000006 */
[----:B-1----:R-:W-:Y:S06]  /*01e0*/  @!P0 BRA `(.L_x_0) ;  /* 0x0000000000108947 */ /* 0x002fec0003800000 */
[----:B------:R-:W-:Y:S01]  /*01f0*/  HFMA2 R2, -RZ, RZ, 2, 0 ;  /* 0x40000000ff027431 */ /* 0x000fe200000001ff */
[----:B------:R-:W-:-:S07]  /*0200*/  MOV R10, 0x220 ;  /* 0x00000220000a7802 */ /* 0x000fce0000000f00 */
[----:B------:R-:W-:Y:S05]  /*0210*/  CALL.REL.NOINC `($__internal_0_$__cuda_sm3x_div_rn_noftz_f32_slowpath) ;  /* 0x0000001400947944 */ /* 0x000fea0003c00000 */
[----:B------:R-:W-:-:S07]  /*0220*/  MOV R6, R13 ;  /* 0x0000000d00067202 */ /* 0x000fce0000000f00 */
.L_x_0:
[----:B------:R-:W0:Y:S01]  /*0230*/  MUFU.RCP R0, R7 ;  /* 0x0000000700007308 */ /* 0x000e220000001000 */
[----:B------:R-:W-:Y:S02]  /*0240*/  UMOV UR4, 0x40000000 ;  /* 0x4000000000047882 */ /* 0x000fe40000000000 */
[----:B------:R-:W-:Y:S02]  /*0250*/  MOV R10, UR4 ;  /* 0x00000004000a7c02 */ /* 0x000fe40008000f00 */
[----:B------:R-:W1:Y:S03]  /*0260*/  LDCU.64 UR4, c[0x0][0x358] ;  /* 0x00006b00ff0477ac */ /* 0x000e660008000a00 */
[----:B------:R-:W2:Y:S01]  /*0270*/  FCHK P0, R10, R7 ;  /* 0x000000070a007302 */ /* 0x000ea20000000000 */
[----:B0-----:R-:W-:-:S04]  /*0280*/  FFMA R3, -R7, R0, 1 ;  /* 0x3f80000007037423 */ /* 0x001fc80000000100 */
[----:B------:R-:W-:-:S04]  /*0290*/  FFMA R0, R0, R3, R0 ;  /* 0x0000000300007223 */ /* 0x000fc80000000000 */
[----:B------:R-:W-:-:S04]  /*02a0*/  FFMA R2, R0, 2, RZ ;  /* 0x4000000000027823 */ /* 0x000fc800000000ff */
[----:B------:R-:W-:-:S04]  /*02b0*/  FFMA R3, -R7, R2, 2 ;  /* 0x4000000007037423 */ /* 0x000fc80000000102 */
[----:B------:R-:W-:Y:S01]  /*02c0*/  FFMA R0, R0, R3, R2 ;  /* 0x0000000300007223 */ /* 0x000fe20000000002 */
[----:B-12---:R-:W-:Y:S06]  /*02d0*/  @!P0 BRA `(.L_x_1) ;  /* 0x0000000000148947 */ /* 0x006fec0003800000 */
[----:B------:R-:W-:Y:S01]  /*02e0*/  HFMA2 R2, -RZ, RZ, 2, 0 ;  /* 0x40000000ff027431 */ /* 0x000fe200000001ff */
[----:B------:R-:W-:Y:S02]  /*02f0*/  MOV R3, R7 ;  /* 0x0000000700037202 */ /* 0x000fe40000000f00 */
[----:B------:R-:W-:-:S07]  /*0300*/  MOV R10, 0x320 ;  /* 0x00000320000a7802 */ /* 0x000fce0000000f00 */
[----:B------:R-:W-:Y:S05]  /*0310*/  CALL.REL.NOINC `($__internal_0_$__cuda_sm3x_div_rn_noftz_f32_slowpath) ;  /* 0x0000001400547944 */ /* 0x000fea0003c00000 */
[----:B------:R-:W-:-:S07]  /*0320*/  MOV R0, R13 ;  /* 0x0000000d00007202 */ /* 0x000fce0000000f00 */
.L_x_1:
[----:B------:R-:W0:Y:S08]  /*0330*/  LDC.64 R2, c[0x0][0x390] ;  /* 0x0000e400ff027b82 */ /* 0x000e300000000a00 */
[----:B------:R-:W1:Y:S08]  /*0340*/  LDC.64 R16, c[0x0][0x380] ;  /* 0x0000e000ff107b82 */ /* 0x000e700000000a00 */
[----:B------:R-:W2:Y:S01]  /*0350*/  LDC.64 R18, c[0x0][0x388] ;  /* 0x0000e200ff127b82 */ /* 0x000ea20000000a00 */
[----:B0-----:R-:W-:-:S06]  /*0360*/  IMAD.WIDE.U32 R2, R8, 0x8, R2 ;  /* 0x0000000808027825 */ /* 0x001fcc00078e0002 */
[----:B------:R-:W3:Y:S01]  /*0370*/  LDG.E.64 R2, desc[UR4][R2.64] ;  /* 0x0000000402027981 */ /* 0x000ee2000c1e1b00 */
[----:B-1----:R-:W-:-:S06]  /*0380*/  IMAD.WIDE.U32 R16, R8, 0x8, R16 ;  /* 0x0000000808107825 */ /* 0x002fcc00078e0010 */
[----:B------:R-:W3:Y:S01]  /*0390*/  LDG.E.64 R16, desc[UR4][R16.64] ;  /* 0x0000000410107981 */ /* 0x000ee2000c1e1b00 */
[----:B--2---:R-:W-:-:S06]  /*03a0*/  IMAD.WIDE.U32 R18, R8, 0x8, R18 ;  /* 0x0000000808127825 */ /* 0x004fcc00078e0012 */
[----:B------:R-:W2:Y:S01]  /*03b0*/  LDG.E.64 R18, desc[UR4][R18.64] ;  /* 0x0000000412127981 */ /* 0x000ea2000c1e1b00 */
[----:B------:R-:W-:Y:S01]  /*03c0*/  I2FP.F32.U32 R11, R4 ;  /* 0x00000004000b7245 */ /* 0x000fe20000201000 */
[----:B------:R-:W-:-:S04]  /*03d0*/  FMUL R20, R0, 0.5 ;  /* 0x3f00000000147820 */ /* 0x000fc80000400000 */
[----:B------:R-:W-:-:S04]  /*03e0*/  FFMA R0, R11, R0, R20 ;  /* 0x000000000b007223 */ /* 0x000fc80000000014 */
[----:B------:R-:W-:Y:S01]  /*03f0*/  FADD R0, R0, -1 ;  /* 0xbf80000000007421 */ /* 0x000fe20000000000 */
[----:B------:R-:W-:Y:S01]  /*0400*/  BSSY.RECONVERGENT B0, `(.L_x_2) ;  /* 0x0000024000007945 */ /* 0x000fe20003800200 */
[C---:B---3--:R-:W-:Y:S01]  /*0410*/  FADD R10, -R3.reuse, R17 ;  /* 0x00000011030a7221 */ /* 0x048fe20000000100 */
[C---:B------:R-:W-:Y:S01]  /*0420*/  FADD R12, -R2.reuse, R16 ;  /* 0x00000010020c7221 */ /* 0x040fe20000000100 */
[----:B--2---:R-:W-:Y:S01]  /*0430*/  FADD R13, -R3, R19 ;  /* 0x00000013030d7221 */ /* 0x004fe20000000100 */
[----:B------:R-:W-:-:S03]  /*0440*/  FADD R15, -R2, R18 ;  /* 0x00000012020f7221 */ /* 0x000fc60000000100 */
[C---:B------:R-:W-:Y:S01]  /*0450*/  FMUL R7, R10.reuse, R13 ;  /* 0x0000000d0a077220 */ /* 0x040fe20000400000 */
[----:B------:R-:W-:Y:S01]  /*0460*/  I2FP.F32.S32 R17, R5 ;  /* 0x0000000500117245 */ /* 0x000fe20000201400 */
[----:B------:R-:W-:Y:S01]  /*0470*/  FMUL R9, R10, R10 ;  /* 0x0000000a0a097220 */ /* 0x000fe20000400000 */
[----:B------:R-:W-:Y:S01]  /*0480*/  FMUL R14, R13, R13 ;  /* 0x0000000d0d0e7220 */ /* 0x000fe20000400000 */
[CC--:B------:R-:W-:Y:S02]  /*0490*/  FFMA R7, R12.reuse, R15.reuse, R7 ;  /* 0x0000000f0c077223 */ /* 0x0c0fe40000000007 */
[----:B------:R-:W-:Y:S01]  /*04a0*/  FFMA R9, R12, R12, R9 ;  /* 0x0000000c0c097223 */ /* 0x000fe20000000009 */
[----:B------:R-:W-:Y:S01]  /*04b0*/  FFMA R14, R15, R15, R14 ;  /* 0x0000000f0f0e7223 */ /* 0x000fe2000000000e */
[----:B------:R-:W-:Y:S01]  /*04c0*/  FMUL R16, R7, R7 ;  /* 0x0000000707107220 */ /* 0x000fe20000400000 */
[----:B------:R-:W-:Y:S01]  /*04d0*/  FFMA R6, R17, R6, R20 ;  /* 0x0000000611067223 */ /* 0x000fe20000000014 */
[----:B------:R-:W-:-:S02]  /*04e0*/  FADD R0, R0, -R3 ;  /* 0x8000000300007221 */ /* 0x000fc40000000000 */
[----:B------:R-:W-:Y:S01]  /*04f0*/  FFMA R11, R9, R14, -R16 ;  /* 0x0000000e090b7223 */ /* 0x000fe20000000810 */
[----:B------:R-:W-:Y:S01]  /*0500*/  FADD R17, R6, -1 ;  /* 0xbf80000006117421 */ /* 0x000fe20000000000 */
[-C--:B------:R-:W-:Y:S02]  /*0510*/  FMUL R6, R13, R0.reuse ;  /* 0x000000000d067220 */ /* 0x080fe40000400000 */
[----:B------:R-:W0:Y:S01]  /*0520*/  MUFU.RCP R16, R11 ;  /* 0x0000000b00107308 */ /* 0x000e220000001000 */
[----:B------:R-:W-:Y:S01]  /*0530*/  FADD R17, R17, -R2 ;  /* 0x8000000211117221 */ /* 0x000fe20000000000 */
[----:B------:R-:W-:-:S03]  /*0540*/  FMUL R3, R10, R0 ;  /* 0x000000000a037220 */ /* 0x000fc60000400000 */
[-C--:B------:R-:W-:Y:S01]  /*0550*/  FFMA R6, R15, R17.reuse, R6 ;  /* 0x000000110f067223 */ /* 0x080fe20000000006 */
[----:B------:R-:W-:-:S03]  /*0560*/  FFMA R12, R12, R17, R3 ;  /* 0x000000110c0c7223 */ /* 0x000fc60000000003 */
[----:B------:R-:W-:-:S04]  /*0570*/  FMUL R3, R7, R6 ;  /* 0x0000000607037220 */ /* 0x000fc80000400000 */
[----:B------:R-:W-:-:S04]  /*0580*/  FFMA R2, R14, R12, -R3 ;  /* 0x0000000c0e027223 */ /* 0x000fc80000000803 */
[----:B------:R-:W1:Y:S01]  /*0590*/  FCHK P0, R2, R11 ;  /* 0x0000000b02007302 */ /* 0x000e620000000000 */
[----:B0-----:R-:W-:-:S04]  /*05a0*/  FFMA R13, -R11, R16, 1 ;  /* 0x3f8000000b0d7423 */ /* 0x001fc80000000110 */
[----:B------:R-:W-:-:S04]  /*05b0*/  FFMA R13, R16, R13, R16 ;  /* 0x0000000d100d7223 */ /* 0x000fc80000000010 */
[----:B------:R-:W-:-:S04]  /*05c0*/  FFMA R0, R2, R13, RZ ;  /* 0x0000000d02007223 */ /* 0x000fc800000000ff */
[----:B------:R-:W-:-:S04]  /*05d0*/  FFMA R3, -R11, R0, R2 ;  /* 0x000000000b037223 */ /* 0x000fc80000000102 */
[----:B------:R-:W-:Y:S01]  /*05e0*/  FFMA R0, R13, R3, R0 ;  /* 0x000000030d007223 */ /* 0x000fe20000000000 */
[----:B-1----:R-:W-:Y:S06]  /*05f0*/  @!P0 BRA `(.L_x_3) ;  /* 0x0000000000108947 */ /* 0x002fec0003800000 */
[----:B------:R-:W-:Y:S02]  /*0600*/  MOV R3, R11 ;  /* 0x0000000b00037202 */ /* 0x000fe40000000f00 */
[----:B------:R-:W-:-:S07]  /*0610*/  MOV R10, 0x630 ;  /* 0x00000630000a7802 */ /* 0x000fce0000000f00 */
[----:B------:R-:W-:Y:S05]  /*0620*/  CALL.REL.NOINC `($__internal_0_$__cuda_sm3x_div_rn_noftz_f32_slowpath) ;  /* 0x0000001000907944 */ /* 0x000fea0003c00000 */
[----:B------:R-:W-:-:S07]  /*0630*/  MOV R0, R13 ;  /* 0x0000000d00007202 */ /* 0x000fce0000000f00 */
.L_x_3:
[----:B------:R-:W-:Y:S05]  /*0640*/  BSYNC.RECONVERGENT B0 ;  /* 0x0000000000007941 */ /* 0x000fea0003800200 */
.L_x_2:
[----:B------:R-:W0:Y:S01]  /*0650*/  MUFU.RCP R2, R11 ;  /* 0x0000000b00027308 */ /* 0x000e220000001000 */
[----:B------:R-:W-:Y:S01]  /*0660*/  FMUL R12, R7, R12 ;  /* 0x0000000c070c7220 */ /* 0x000fe20000400000 */
[----:B------:R-:W-:Y:S03]  /*0670*/  BSSY.RECONVERGENT B0, `(.L_x_4) ;  /* 0x000000e000007945 */ /* 0x000fe60003800200 */
        /* <DEDUP_REMOVED lines=9> */
[----:B------:R-:W-:Y:S02]  /*0710*/  MOV R3, R11 ;  /* 0x0000000b00037202 */ /* 0x000fe40000000f00 */
[----:B------:R-:W-:-:S07]  /*0720*/  MOV R10, 0x740 ;  /* 0x00000740000a7802 */ /* 0x000fce0000000f00 */
[----:B------:R-:W-:Y:S05]  /*0730*/  CALL.REL.NOINC `($__internal_0_$__cuda_sm3x_div_rn_noftz_f32_slowpath) ;  /* 0x00000010004c7944 */ /* 0x000fea0003c00000 */
[----:B------:R-:W-:-:S07]  /*0740*/  MOV R2, R13 ;  /* 0x0000000d00027202 */ /* 0x000fce0000000f00 */
.L_x_5:
[----:B------:R-:W-:Y:S05]  /*0750*/  BSYNC.RECONVERGENT B0 ;  /* 0x0000000000007941 */ /* 0x000fea0003800200 */
.L_x_4:
[----:B------:R-:W0:Y:S01]  /*0760*/  LDC.64 R10, c[0x0][0x3d0] ;  /* 0x0000f400ff0a7b82 */ /* 0x000e220000000a00 */
[C---:B------:R-:W-:Y:S01]  /*0770*/  FADD R7, -R0.reuse, 1 ;  /* 0x3f80000000077421 */ /* 0x040fe20000000100 */
[----:B------:R-:W-:-:S04]  /*0780*/  FSETP.GT.AND P1, PT, R0, RZ, PT ;  /* 0x000000ff0000720b */ /* 0x000fc80003f24000 */
[C---:B------:R-:W-:Y:S01]  /*0790*/  FSETP.GT.AND P0, PT, R7.reuse, R2, PT ;  /* 0x000000020700720b */ /* 0x040fe20003f04000 */
[----:B------:R-:W-:Y:S01]  /*07a0*/  FADD R7, R7, -R2 ;  /* 0x8000000207077221 */ /* 0x000fe20000000000 */
[----:B------:R-:W1:Y:S02]  /*07b0*/  LDC R3, c[0x0][0x398] ;  /* 0x0000e600ff037b82 */ /* 0x000e640000000800 */
[----:B------:R-:W-:Y:S01]  /*07c0*/  FSETP.GT.AND P0, PT, R2, RZ, P0 ;  /* 0x000000ff0200720b */ /* 0x000fe20000704000 */
[-C--:B0-----:R-:W-:Y:S02]  /*07d0*/  IMAD R4, R4, R10.reuse, R5 ;  /* 0x0000000a04047224 */ /* 0x081fe400078e0205 */
[----:B------:R-:W-:Y:S02]  /*07e0*/  IMAD R5, R11, R10, RZ ;  /* 0x0000000a0b057224 */ /* 0x000fe400078e02ff */
[C---:B-1----:R-:W-:Y:S02]  /*07f0*/  IMAD R6, R8.reuse, R3, RZ ;  /* 0x0000000308067224 */ /* 0x042fe400078e02ff */
[----:B------:R-:W-:-:S02]  /*0800*/  IMAD R8, R8, R5, R4 ;  /* 0x0000000508087224 */ /* 0x000fc400078e0204 */
[----:B------:R-:W-:-:S04]  /*0810*/  IMAD R10, R5, R6, R4 ;  /* 0x00000006050a7224 */ /* 0x000fc800078e0204 */
[----:B------:R-:W-:Y:S05]  /*0820*/  @P0 BRA P1, `(.L_x_6) ;  /* 0x00000004000c0947 */ /* 0x000fea0000800000 */
[----:B------:R-:W-:-:S13]  /*0830*/  ISETP.NE.AND P0, PT, R3, RZ, PT ;  /* 0x000000ff0300720c */ /* 0x000fda0003f05270 */
[----:B------:R-:W-:Y:S05]  /*0840*/  @!P0 BRA `(.L_x_7) ;  /* 0x0000000000f48947 */ /* 0x000fea0003800000 */
[C---:B------:R-:W-:Y:S01]  /*0850*/  ISETP.GE.U32.AND P0, PT, R3.reuse, 0x8, PT ;  /* 0x000000080300780c */ /* 0x040fe20003f06070 */
[----:B------:R-:W-:Y:S01]  /*0860*/  HFMA2 R0, -RZ, RZ, 0, 0 ;  /* 0x00000000ff007431 */ /* 0x000fe200000001ff */
[----:B------:R-:W-:-:S04]  /*0870*/  LOP3.LUT R9, R3, 0x7, RZ, 0xc0, !PT ;  /* 0x0000000703097812 */ /* 0x000fc800078ec0ff */
[----:B------:R-:W-:-:S07]  /*0880*/  ISETP.NE.AND P1, PT, R9, RZ, PT ;  /* 0x000000ff0900720c */ /* 0x000fce0003f25270 */
[----:B------:R-:W-:Y:S06]  /*0890*/  @!P0 BRA `(.L_x_8) ;  /* 0x0000000000608947 */ /* 0x000fec0003800000 */
[----:B------:R-:W0:Y:S01]  /*08a0*/  LDC.64 R6, c[0x0][0x3b8] ;  /* 0x0000ee00ff067b82 */ /* 0x000e220000000a00 */
[----:B------:R-:W-:Y:S02]  /*08b0*/  LOP3.LUT R0, R3, 0xfffffff8, RZ, 0xc0, !PT ;  /* 0xfffffff803007812 */ /* 0x000fe400078ec0ff */
[----:B------:R-:W-:Y:S02]  /*08c0*/  MOV R4, R10 ;  /* 0x0000000a00047202 */ /* 0x000fe40000000f00 */
[----:B------:R-:W-:-:S07]  /*08d0*/  IADD3 R2, PT, PT, -R0, RZ, RZ ;  /* 0x000000ff00027210 */ /* 0x000fce0007ffe1ff */
.L_x_9:
[----:B01----:R-:W-:Y:S01]  /*08e0*/  IMAD.WIDE R20, R4, 0x4, R6 ;  /* 0x0000000404147825 */ /* 0x003fe200078e0206 */
[----:B------:R-:W-:Y:S02]  /*08f0*/  IADD3 R2, PT, PT, R2, 0x8, RZ ;  /* 0x0000000802027810 */ /* 0x000fe40007ffe0ff */
[C---:B------:R-:W-:Y:S02]  /*0900*/  LEA R4, R5.reuse, R4, 0x3 ;  /* 0x0000000405047211 */ /* 0x040fe400078e18ff */
[----:B------:R1:W-:Y:S01]  /*0910*/  STG.E desc[UR4][R20.64], RZ ;  /* 0x000000ff14007986 */ /* 0x0003e2000c101904 */
[----:B------:R-:W-:Y:S01]  /*0920*/  IMAD.WIDE R22, R5, 0x4, R20 ;  /* 0x0000000405167825 */ /* 0x000fe200078e0214 */
[----:B------:R-:W-:-:S04]  /*0930*/  ISETP.NE.AND P0, PT, R2, RZ, PT ;  /* 0x000000ff0200720c */ /* 0x000fc80003f05270 */
[----:B------:R1:W-:Y:S01]  /*0940*/  STG.E desc[UR4][R22.64], RZ ;  /* 0x000000ff16007986 */ /* 0x0003e2000c101904 */
[----:B------:R-:W-:-:S05]  /*0950*/  IMAD.WIDE R24, R5, 0x4, R22 ;  /* 0x0000000405187825 */ /* 0x000fca00078e0216 */
        /* <DEDUP_REMOVED lines=11> */
[----:B------:R-:W-:Y:S05]  /*0a10*/  @P0 BRA `(.L_x_9) ;  /* 0xfffffffc00b00947 */ /* 0x000fea000383ffff */
.L_x_8:
[----:B------:R-:W-:Y:S05]  /*0a20*/  @!P1 BRA `(.L_x_7) ;  /* 0x00000000007c9947 */ /* 0x000fea0003800000 */
[----:B------:R-:W-:Y:S02]  /*0a30*/  ISETP.GE.U32.AND P0, PT, R9, 0x4, PT ;  /* 0x000000040900780c */ /* 0x000fe40003f06070 */
[----:B------:R-:W-:-:S04]  /*0a40*/  LOP3.LUT R2, R3, 0x3, RZ, 0xc0, !PT ;  /* 0x0000000303027812 */ /* 0x000fc800078ec0ff */
[----:B------:R-:W-:-:S07]  /*0a50*/  ISETP.NE.AND P1, PT, R2, RZ, PT ;  /* 0x000000ff0200720c */ /* 0x000fce0003f25270 */
[----:B------:R-:W-:Y:S06]  /*0a60*/  @!P0 BRA `(.L_x_10) ;  /* 0x00000000002c8947 */ /* 0x000fec0003800000 */
[----:B------:R-:W0:Y:S01]  /*0a70*/  LDC.64 R6, c[0x0][0x3b8] ;  /* 0x0000ee00ff067b82 */ /* 0x000e220000000a00 */
[----:B------:R-:W-:Y:S01]  /*0a80*/  IMAD R9, R5, R0, R10 ;  /* 0x0000000005097224 */ /* 0x000fe200078e020a */
[----:B------:R-:W-:-:S03]  /*0a90*/  IADD3 R0, PT, PT, R0, 0x4, RZ ;  /* 0x0000000400007810 */ /* 0x000fc60007ffe0ff */
[----:B0-----:R-:W-:-:S05]  /*0aa0*/  IMAD.WIDE R6, R9, 0x4, R6 ;  /* 0x0000000409067825 */ /* 0x001fca00078e0206 */
[----:B------:R0:W-:Y:S01]  /*0ab0*/  STG.E desc[UR4][R6.64], RZ ;  /* 0x000000ff06007986 */ /* 0x0001e2000c101904 */
[----:B-1----:R-:W-:-:S05]  /*0ac0*/  IMAD.WIDE R12, R5, 0x4, R6 ;  /* 0x00000004050c7825 */ /* 0x002fca00078e0206 */
[----:B------:R0:W-:Y:S01]  /*0ad0*/  STG.E desc[UR4][R12.64], RZ ;  /* 0x000000ff0c007986 */ /* 0x0001e2000c101904 */
[----:B------:R-:W-:-:S05]  /*0ae0*/  IMAD.WIDE R14, R5, 0x4, R12 ;  /* 0x00000004050e7825 */ /* 0x000fca00078e020c */
[----:B------:R0:W-:Y:S01]  /*0af0*/  STG.E desc[UR4][R14.64], RZ ;  /* 0x000000ff0e007986 */ /* 0x0001e2000c101904 */
[----:B------:R-:W-:-:S05]  /*0b00*/  IMAD.WIDE R16, R5, 0x4, R14 ;  /* 0x0000000405107825 */ /* 0x000fca00078e020e */
[----:B------:R0:W-:Y:S02]  /*0b10*/  STG.E desc[UR4][R16.64], RZ ;  /* 0x000000ff10007986 */ /* 0x0001e4000c101904 */
.L_x_10:
[----:B------:R-:W-:Y:S05]  /*0b20*/  @!P1 BRA `(.L_x_7) ;  /* 0x00000000003c9947 */ /* 0x000fea0003800000 */
[----:B------:R-:W-:Y:S02]  /*0b30*/  LOP3.LUT R3, R3, 0x1, RZ, 0xc0, !PT ;  /* 0x0000000103037812 */ /* 0x000fe400078ec0ff */
[----:B------:R-:W-:Y:S02]  /*0b40*/  ISETP.NE.AND P0, PT, R2, 0x1, PT ;  /* 0x000000010200780c */ /* 0x000fe40003f05270 */
[----:B------:R-:W-:-:S13]  /*0b50*/  ISETP.NE.U32.AND P1, PT, R3, 0x1, PT ;  /* 0x000000010300780c */ /* 0x000fda0003f25070 */
[----:B01----:R-:W0:Y:S01]  /*0b60*/  @!P1 LDC.64 R12, c[0x0][0x3b8] ;  /* 0x0000ee00ff0c9b82 */ /* 0x003e220000000a00 */
[----:B------:R-:W-:Y:S05]  /*0b70*/  @!P0 BRA `(.L_x_11) ;  /* 0x00000000001c8947 */ /* 0x000fea0003800000 */
[----:B------:R-:W1:Y:S01]  /*0b80*/  LDC.64 R2, c[0x0][0x3b8] ;  /* 0x0000ee00ff027b82 */ /* 0x000e620000000a00 */
[----:B------:R-:W-:Y:S01]  /*0b90*/  IMAD R7, R5, R0, R10 ;  /* 0x0000000005077224 */ /* 0x000fe200078e020a */
[----:B------:R-:W-:-:S03]  /*0ba0*/  IADD3 R0, PT, PT, R0, 0x2, RZ ;  /* 0x0000000200007810 */ /* 0x000fc60007ffe0ff */
[----:B-1----:R-:W-:-:S05]  /*0bb0*/  IMAD.WIDE R2, R7, 0x4, R2 ;  /* 0x0000000407027825 */ /* 0x002fca00078e0202 */
[----:B------:R1:W-:Y:S01]  /*0bc0*/  STG.E desc[UR4][R2.64], RZ ;  /* 0x000000ff02007986 */ /* 0x0003e2000c101904 */
[----:B------:R-:W-:-:S05]  /*0bd0*/  IMAD.WIDE R6, R5, 0x4, R2 ;  /* 0x0000000405067825 */ /* 0x000fca00078e0202 */
[----:B------:R1:W-:Y:S02]  /*0be0*/  STG.E desc[UR4][R6.64], RZ ;  /* 0x000000ff06007986 */ /* 0x0003e4000c101904 */
.L_x_11:
[----:B-1----:R-:W-:-:S04]  /*0bf0*/  @!P1 IMAD R3, R5, R0, R10 ;  /* 0x0000000005039224 */ /* 0x002fc800078e020a */
[----:B0-----:R-:W-:-:S05]  /*0c00*/  @!P1 IMAD.WIDE R2, R3, 0x4, R12 ;  /* 0x0000000403029825 */ /* 0x001fca00078e020c */
[----:B------:R2:W-:Y:S02]  /*0c10*/  @!P1 STG.E desc[UR4][R2.64], RZ ;  /* 0x000000ff02009986 */ /* 0x0005e4000c101904 */
.L_x_7:
[----:B--2---:R-:W2:Y:S02]  /*0c20*/  LDC.64 R2, c[0x0][0x3c0] ;  /* 0x0000f000ff027b82 */ /* 0x004ea40000000a00 */
[----:B--2---:R-:W-:-:S05]  /*0c30*/  IMAD.WIDE R8, R8, 0x4, R2 ;  /* 0x0000000408087825 */ /* 0x004fca00078e0202 */
[----:B------:R-:W-:Y:S01]  /*0c40*/  STG.E desc[UR4][R8.64], RZ ;  /* 0x000000ff08007986 */ /* 0x000fe2000c101904 */
[----:B------:R-:W-:Y:S05]  /*0c50*/  EXIT ;  /* 0x000000000000794d */ /* 0x000fea0003800000 */
.L_x_6:
[----:B------:R-:W-:-:S13]  /*0c60*/  ISETP.NE.AND P0, PT, R3, RZ, PT ;  /* 0x000000ff0300720c */ /* 0x000fda0003f05270 */
[----:B------:R-:W-:Y:S05]  /*0c70*/  @!P0 BRA `(.L_x_12) ;  /* 0x0000000800d48947 */ /* 0x000fea0003800000 */
[C---:B------:R-:W-:Y:S02]  /*0c80*/  ISETP.GE.U32.AND P0, PT, R3.reuse, 0x8, PT ;  /* 0x000000080300780c */ /* 0x040fe40003f06070 */
[----:B------:R-:W-:Y:S02]  /*0c90*/  LOP3.LUT R9, R3, 0x7, RZ, 0xc0, !PT ;  /* 0x0000000703097812 */ /* 0x000fe400078ec0ff */
[----:B------:R-:W-:Y:S02]  /*0ca0*/  MOV R11, RZ ;  /* 0x000000ff000b7202 */ /* 0x000fe40000000f00 */
[----:B------:R-:W-:-:S07]  /*0cb0*/  ISETP.NE.AND P1, PT, R9, RZ, PT ;  /* 0x000000ff0900720c */ /* 0x000fce0003f25270 */
[----:B------:R-:W-:Y:S06]  /*0cc0*/  @!P0 BRA `(.L_x_13) ;  /* 0x0000000400408947 */ /* 0x000fec0003800000 */
[----:B------:R-:W-:Y:S02]  /*0cd0*/  LOP3.LUT R11, R3, 0xfffffff8, RZ, 0xc0, !PT ;  /* 0xfffffff8030b7812 */ /* 0x000fe400078ec0ff */
[----:B------:R-:W-:Y:S02]  /*0ce0*/  MOV R23, R6 ;  /* 0x0000000600177202 */ /* 0x000fe40000000f00 */
[----:B------:R-:W-:Y:S02]  /*0cf0*/  MOV R22, R10 ;  /* 0x0000000a00167202 */ /* 0x000fe40000000f00 */
[----:B------:R-:W-:-:S07]  /*0d00*/  IADD3 R24, PT, PT, -R11, RZ, RZ ;  /* 0x000000ff0b187210 */ /* 0x000fce0007ffe1ff */
.L_x_14:
[----:B0-----:R-:W0:Y:S08]  /*0d10*/  LDC.64 R16, c[0x0][0x3a8] ;  /* 0x0000ea00ff107b82 */ /* 0x001e300000000a00 */
[----:B------:R-:W1:Y:S08]  /*0d20*/  LDC.64 R12, c[0x0][0x3a0] ;  /* 0x0000e800ff0c7b82 */ /* 0x000e700000000a00 */
[----:B------:R-:W2:Y:S01]  /*0d30*/  LDC.64 R14, c[0x0][0x3b0] ;  /* 0x0000ec00ff0e7b82 */ /* 0x000ea20000000a00 */
[----:B0-----:R-:W-:-:S07]  /*0d40*/  IMAD.WIDE R16, R23, 0x4, R16 ;  /* 0x0000000417107825 */ /* 0x001fce00078e0210 */
[----:B------:R-:W0:Y:S01]  /*0d50*/  LDC.64 R18, c[0x0][0x3b8] ;  /* 0x0000ee00ff127b82 */ /* 0x000e220000000a00 */
[----:B------:R-:W3:Y:S01]  /*0d60*/  LDG.E R25, desc[UR4][R16.64] ;  /* 0x0000000410197981 */ /* 0x000ee2000c1e1900 */
[----:B-1----:R-:W-:-:S05]  /*0d70*/  IMAD.WIDE R12, R23, 0x4, R12 ;  /* 0x00000004170c7825 */ /* 0x002fca00078e020c */
[----:B------:R-:W4:Y:S01]  /*0d80*/  LDG.E R21, desc[UR4][R12.64] ;  /* 0x000000040c157981 */ /* 0x000f22000c1e1900 */
[----:B--2---:R-:W-:-:S05]  /*0d90*/  IMAD.WIDE R14, R23, 0x4, R14 ;  /* 0x00000004170e7825 */ /* 0x004fca00078e020e */
[----:B------:R-:W2:Y:S01]  /*0da0*/  LDG.E R26, desc[UR4][R14.64] ;  /* 0x000000040e1a7981 */ /* 0x000ea2000c1e1900 */
[----:B0-----:R-:W-:-:S04]  /*0db0*/  IMAD.WIDE R18, R22, 0x4, R18 ;  /* 0x0000000416127825 */ /* 0x001fc800078e0212 */
[----:B---3--:R-:W-:-:S04]  /*0dc0*/  FMUL R20, R25, R2 ;  /* 0x0000000219147220 */ /* 0x008fc80000400000 */
[----:B----4-:R-:W-:-:S04]  /*0dd0*/  FFMA R20, R21, R0, R20 ;  /* 0x0000000015147223 */ /* 0x010fc80000000014 */
[----:B--2---:R-:W-:-:S05]  /*0de0*/  FFMA R25, R7, R26, R20 ;  /* 0x0000001a07197223 */ /* 0x004fca0000000014 */
[----:B------:R0:W-:Y:S04]  /*0df0*/  STG.E desc[UR4][R18.64], R25 ;  /* 0x0000001912007986 */ /* 0x0001e8000c101904 */
[----:B------:R-:W2:Y:S04]  /*0e00*/  LDG.E R27, desc[UR4][R16.64+0x4] ;  /* 0x00000404101b7981 */ /* 0x000ea8000c1e1900 */
[----:B------:R-:W3:Y:S04]  /*0e10*/  LDG.E R21, desc[UR4][R12.64+0x4] ;  /* 0x000004040c157981 */ /* 0x000ee8000c1e1900 */
[----:B------:R-:W4:Y:S01]  /*0e20*/  LDG.E R28, desc[UR4][R14.64+0x4] ;  /* 0x000004040e1c7981 */ /* 0x000f22000c1e1900 */
[----:B--2---:R-:W-:-:S04]  /*0e30*/  FMUL R20, R27, R2 ;  /* 0x000000021b147220 */ /* 0x004fc80000400000 */
[----:B---3--:R-:W-:Y:S01]  /*0e40*/  FFMA R26, R21, R0, R20 ;  /* 0x00000000151a7223 */ /* 0x008fe20000000014 */
[----:B------:R-:W-:-:S04]  /*0e50*/  IMAD.WIDE R20, R5, 0x4, R18 ;  /* 0x0000000405147825 */ /* 0x000fc800078e0212 */
[----:B----4-:R-:W-:-:S05]  /*0e60*/  FFMA R27, R7, R28, R26 ;  /* 0x0000001c071b7223 */ /* 0x010fca000000001a */
[----:B------:R1:W-:Y:S04]  /*0e70*/  STG.E desc[UR4][R20.64], R27 ;  /* 0x0000001b14007986 */ /* 0x0003e8000c101904 */
[----:B------:R-:W2:Y:S04]  /*0e80*/  LDG.E R26, desc[UR4][R16.64+0x8] ;  /* 0x00000804101a7981 */ /* 0x000ea8000c1e1900 */
[----:B------:R-:W3:Y:S04]  /*0e90*/  LDG.E R29, desc[UR4][R12.64+0x8] ;  /* 0x000008040c1d7981 */ /* 0x000ee8000c1e1900 */
[----:B0-----:R-:W4:Y:S01]  /*0ea0*/  LDG.E R25, desc[UR4][R14.64+0x8] ;  /* 0x000008040e197981 */ /* 0x001f22000c1e1900 */
[----:B------:R-:W-:-:S04]  /*0eb0*/  IMAD.WIDE R18, R5, 0x4, R20 ;  /* 0x0000000405127825 */ /* 0x000fc800078e0214 */
[----:B--2---:R-:W-:-:S04]  /*0ec0*/  FMUL R26, R26, R2 ;  /* 0x000000021a1a7220 */ /* 0x004fc80000400000 */
[----:B---3--:R-:W-:-:S04]  /*0ed0*/  FFMA R26, R29, R0, R26 ;  /* 0x000000001d1a7223 */ /* 0x008fc8000000001a */
[----:B----4-:R-:W-:-:S05]  /*0ee0*/  FFMA R25, R7, R25, R26 ;  /* 0x0000001907197223 */ /* 0x010fca000000001a */
[----:B------:R0:W-:Y:S04]  /*0ef0*/  STG.E desc[UR4][R18.64], R25 ;  /* 0x0000001912007986 */ /* 0x0001e8000c101904 */
[----:B------:R-:W2:Y:S04]  /*0f00*/  LDG.E R26, desc[UR4][R16.64+0xc] ;  /* 0x00000c04101a7981 */ /* 0x000ea8000c1e1900 */
[----:B------:R-:W3:Y:S04]  /*0f10*/  LDG.E R29, desc[UR4][R12.64+0xc] ;  /* 0x00000c040c1d7981 */ /* 0x000ee8000c1e1900 */
[----:B-1----:R-:W4:Y:S01]  /*0f20*/  LDG.E R27, desc[UR4][R14.64+0xc] ;  /* 0x00000c040e1b7981 */ /* 0x002f22000c1e1900 */
[----:B------:R-:W-:-:S04]  /*0f30*/  IMAD.WIDE R20, R5, 0x4, R18 ;  /* 0x0000000405147825 */ /* 0x000fc800078e0212 */
[----:B--2---:R-:W-:-:S04]  /*0f40*/  FMUL R26, R26, R2 ;  /* 0x000000021a1a7220 */ /* 0x004fc80000400000 */
[----:B---3--:R-:W-:-:S04]  /*0f50*/  FFMA R26, R29, R0, R26 ;  /* 0x000000001d1a7223 */ /* 0x008fc8000000001a */
        /* <DEDUP_REMOVED lines=29> */
[----:B------:R-:W-:Y:S01]  /*1130*/  IMAD.WIDE R20, R5, 0x4, R18 ;  /* 0x0000000405147825 */ /* 0x000fe200078e0212 */
[----:B------:R-:W-:-:S04]  /*1140*/  IADD3 R24, PT, PT, R24, 0x8, RZ ;  /* 0x0000000818187810 */ /* 0x000fc80007ffe0ff */
[----:B------:R-:W-:Y:S02]  /*1150*/  ISETP.NE.AND P0, PT, R24, RZ, PT ;  /* 0x000000ff1800720c */ /* 0x000fe40003f05270 */
[----:B------:R-:W-:Y:S02]  /*1160*/  IADD3 R23, PT, PT, R23, 0x8, RZ ;  /* 0x0000000817177810 */ /* 0x000fe40007ffe0ff */
[----:B------:R-:W-:Y:S01]  /*1170*/  LEA R22, R5, R22, 0x3 ;  /* 0x0000001605167211 */ /* 0x000fe200078e18ff */
[----:B--2---:R-:W-:-:S04]  /*1180*/  FMUL R26, R26, R2 ;  /* 0x000000021a1a7220 */ /* 0x004fc80000400000 */
[----:B---3--:R-:W-:-:S04]  /*1190*/  FFMA R26, R29, R0, R26 ;  /* 0x000000001d1a7223 */ /* 0x008fc8000000001a */
[----:B----4-:R-:W-:-:S05]  /*11a0*/  FFMA R27, R7, R27, R26 ;  /* 0x0000001b071b7223 */ /* 0x010fca000000001a */
[----:B------:R0:W-:Y:S01]  /*11b0*/  STG.E desc[UR4][R20.64], R27 ;  /* 0x0000001b14007986 */ /* 0x0001e2000c101904 */
[----:B------:R-:W-:Y:S05]  /*11c0*/  @P0 BRA `(.L_x_14) ;  /* 0xfffffff800d00947 */ /* 0x000fea000383ffff */
.L_x_13:
[----:B------:R-:W-:Y:S05]  /*11d0*/  @!P1 BRA `(.L_x_12) ;  /* 0x00000004007c9947 */ /* 0x000fea0003800000 */
[----:B------:R-:W-:Y:S02]  /*11e0*/  ISETP.GE.U32.AND P0, PT, R9, 0x4, PT ;  /* 0x000000040900780c */ /* 0x000fe40003f06070 */
[----:B------:R-:W-:-:S04]  /*11f0*/  LOP3.LUT R22, R3, 0x3, RZ, 0xc0, !PT ;  /* 0x0000000303167812 */ /* 0x000fc800078ec0ff */
[----:B------:R-:W-:-:S07]  /*1200*/  ISETP.NE.AND P1, PT, R22, RZ, PT ;  /* 0x000000ff1600720c */ /* 0x000fce0003f25270 */
[----:B------:R-:W-:Y:S06]  /*1210*/  @!P0 BRA `(.L_x_15) ;  /* 0x0000000000a88947 */ /* 0x000fec0003800000 */
[----:B------:R-:W1:Y:S01]  /*1220*/  LDC.64 R16, c[0x0][0x3a8] ;  /* 0x0000ea00ff107b82 */ /* 0x000e620000000a00 */
[----:B------:R-:W-:-:S07]  /*1230*/  IADD3 R9, PT, PT, R6, R11, RZ ;  /* 0x0000000b06097210 */ /* 0x000fce0007ffe0ff */
[----:B------:R-:W2:Y:S08]  /*1240*/  LDC.64 R12, c[0x0][0x3a0] ;  /* 0x0000e800ff0c7b82 */ /* 0x000eb00000000a00 */
[----:B------:R-:W3:Y:S01]  /*1250*/  LDC.64 R14, c[0x0][0x3b0] ;  /* 0x0000ec00ff0e7b82 */ /* 0x000ee20000000a00 */
[----:B-1----:R-:W-:-:S07]  /*1260*/  IMAD.WIDE R16, R9, 0x4, R16 ;  /* 0x0000000409107825 */ /* 0x002fce00078e0210 */
[----:B0-----:R-:W0:Y:S01]  /*1270*/  LDC.64 R18, c[0x0][0x3b8] ;  /* 0x0000ee00ff127b82 */ /* 0x001e220000000a00 */
[----:B------:R-:W4:Y:S01]  /*1280*/  LDG.E R21, desc[UR4][R16.64] ;  /* 0x0000000410157981 */ /* 0x000f22000c1e1900 */
[----:B--2---:R-:W-:-:S04]  /*1290*/  IMAD.WIDE R12, R9, 0x4, R12 ;  /* 0x00000004090c7825 */ /* 0x004fc800078e020c */
[----:B---3--:R-:W-:Y:S02]  /*12a0*/  IMAD.WIDE R14, R9, 0x4, R14 ;  /* 0x00000004090e7825 */ /* 0x008fe400078e020e */
[----:B------:R-:W2:Y:S04]  /*12b0*/  LDG.E R9, desc[UR4][R12.64] ;  /* 0x000000040c097981 */ /* 0x000ea8000c1e1900 */
[----:B------:R-:W3:Y:S01]  /*12c0*/  LDG.E R23, desc[UR4][R14.64] ;  /* 0x000000040e177981 */ /* 0x000ee2000c1e1900 */
[----:B----4-:R-:W-:Y:S01]  /*12d0*/  FMUL R20, R21, R2 ;  /* 0x0000000215147220 */ /* 0x010fe20000400000 */
[----:B------:R-:W-:-:S04]  /*12e0*/  IMAD R21, R5, R11, R10 ;  /* 0x0000000b05157224 */ /* 0x000fc800078e020a */
[----:B0-----:R-:W-:-:S04]  /*12f0*/  IMAD.WIDE R18, R21, 0x4, R18 ;  /* 0x0000000415127825 */ /* 0x001fc800078e0212 */
[----:B--2---:R-:W-:-:S04]  /*1300*/  FFMA R20, R9, R0, R20 ;  /* 0x0000000009147223 */ /* 0x004fc80000000014 */
[----:B---3--:R-:W-:-:S05]  /*1310*/  FFMA R23, R7, R23, R20 ;  /* 0x0000001707177223 */ /* 0x008fca0000000014 */
        /* <DEDUP_REMOVED lines=12> */
[----:B--2---:R-:W-:-:S04]  /*13e0*/  FMUL R18, R27, R2 ;  /* 0x000000021b127220 */ /* 0x004fc80000400000 */
[----:B---3--:R-:W-:Y:S01]  /*13f0*/  FFMA R24, R9, R0, R18 ;  /* 0x0000000009187223 */ /* 0x008fe20000000012 */
[----:B------:R-:W-:-:S04]  /*1400*/  IMAD.WIDE R18, R5, 0x4, R20 ;  /* 0x0000000405127825 */ /* 0x000fc800078e0214 */
[----:B----4-:R-:W-:-:S05]  /*1410*/  FFMA R23, R7, R23, R24 ;  /* 0x0000001707177223 */ /* 0x010fca0000000018 */
[----:B------:R2:W-:Y:S04]  /*1420*/  STG.E desc[UR4][R18.64], R23 ;  /* 0x0000001712007986 */ /* 0x0005e8000c101904 */
[----:B------:R-:W3:Y:S04]  /*1430*/  LDG.E R27, desc[UR4][R16.64+0xc] ;  /* 0x00000c04101b7981 */ /* 0x000ee8000c1e1900 */
[----:B------:R-:W4:Y:S04]  /*1440*/  LDG.E R9, desc[UR4][R12.64+0xc] ;  /* 0x00000c040c097981 */ /* 0x000f28000c1e1900 */
[----:B-1----:R-:W5:Y:S01]  /*1450*/  LDG.E R25, desc[UR4][R14.64+0xc] ;  /* 0x00000c040e197981 */ /* 0x002f62000c1e1900 */
[----:B------:R-:W-:Y:S01]  /*1460*/  IADD3 R11, PT, PT, R11, 0x4, RZ ;  /* 0x000000040b0b7810 */ /* 0x000fe20007ffe0ff */
[----:B---3--:R-:W-:-:S04]  /*1470*/  FMUL R20, R27, R2 ;  /* 0x000000021b147220 */ /* 0x008fc80000400000 */
[----:B----4-:R-:W-:Y:S01]  /*1480*/  FFMA R24, R9, R0, R20 ;  /* 0x0000000009187223 */ /* 0x010fe20000000014 */
[----:B------:R-:W-:-:S04]  /*1490*/  IMAD.WIDE R20, R5, 0x4, R18 ;  /* 0x0000000405147825 */ /* 0x000fc800078e0212 */
[----:B-----5:R-:W-:-:S05]  /*14a0*/  FFMA R25, R7, R25, R24 ;  /* 0x0000001907197223 */ /* 0x020fca0000000018 */
[----:B------:R2:W-:Y:S02]  /*14b0*/  STG.E desc[UR4][R20.64], R25 ;  /* 0x0000001914007986 */ /* 0x0005e4000c101904 */
.L_x_15:
[----:B------:R-:W-:Y:S05]  /*14c0*/  @!P1 BRA `(.L_x_12) ;  /* 0x0000000000c09947 */ /* 0x000fea0003800000 */
[----:B------:R-:W-:Y:S02]  /*14d0*/  ISETP.NE.AND P0, PT, R22, 0x1, PT ;  /* 0x000000011600780c */ /* 0x000fe40003f05270 */
[----:B------:R-:W-:-:S04]  /*14e0*/  LOP3.LUT R3, R3, 0x1, RZ, 0xc0, !PT ;  /* 0x0000000103037812 */ /* 0x000fc800078ec0ff */
[----:B------:R-:W-:-:S07]  /*14f0*/  ISETP.NE.U32.AND P1, PT, R3, 0x1, PT ;  /* 0x000000010300780c */ /* 0x000fce0003f25070 */
[----:B------:R-:W-:Y:S06]  /*1500*/  @!P0 BRA `(.L_x_16) ;  /* 0x0000000000688947 */ /* 0x000fec0003800000 */
[----:B------:R-:W1:Y:S01]  /*1510*/  LDC.64 R14, c[0x0][0x3a8] ;  /* 0x0000ea00ff0e7b82 */ /* 0x000e620000000a00 */
[----:B------:R-:W-:-:S07]  /*1520*/  IADD3 R3, PT, PT, R6, R11, RZ ;  /* 0x0000000b06037210 */ /* 0x000fce0007ffe0ff */
[----:B------:R-:W3:Y:S08]  /*1530*/  LDC.64 R12, c[0x0][0x3a0] ;  /* 0x0000e800ff0c7b82 */ /* 0x000ef00000000a00 */
[----:B------:R-:W4:Y:S01]  /*1540*/  LDC.64 R16, c[0x0][0x3b0] ;  /* 0x0000ec00ff107b82 */ /* 0x000f220000000a00 */
[----:B-1----:R-:W-:-:S07]  /*1550*/  IMAD.WIDE R14, R3, 0x4, R14 ;  /* 0x00000004030e7825 */ /* 0x002fce00078e020e */
[----:B0-2---:R-:W0:Y:S01]  /*1560*/  LDC.64 R18, c[0x0][0x3b8] ;  /* 0x0000ee00ff127b82 */ /* 0x005e220000000a00 */
[----:B------:R-:W2:Y:S01]  /*1570*/  LDG.E R9, desc[UR4][R14.64] ;  /* 0x000000040e097981 */ /* 0x000ea2000c1e1900 */
[----:B---3--:R-:W-:-:S04]  /*1580*/  IMAD.WIDE R12, R3, 0x4, R12 ;  /* 0x00000004030c7825 */ /* 0x008fc800078e020c */
[----:B----4-:R-:W-:Y:S02]  /*1590*/  IMAD.WIDE R16, R3, 0x4, R16 ;  /* 0x0000000403107825 */ /* 0x010fe400078e0210 */
[----:B------:R-:W3:Y:S04]  /*15a0*/  LDG.E R3, desc[UR4][R12.64] ;  /* 0x000000040c037981 */ /* 0x000ee8000c1e1900 */
[----:B------:R-:W4:Y:S01]  /*15b0*/  LDG.E R21, desc[UR4][R16.64] ;  /* 0x0000000410157981 */ /* 0x000f22000c1e1900 */
[----:B--2---:R-:W-:Y:S01]  /*15c0*/  FMUL R20, R9, R2 ;  /* 0x0000000209147220 */ /* 0x004fe20000400000 */
[----:B------:R-:W-:-:S04]  /*15d0*/  IMAD R9, R5, R11, R10 ;  /* 0x0000000b05097224 */ /* 0x000fc800078e020a */
[----:B0-----:R-:W-:-:S04]  /*15e0*/  IMAD.WIDE R18, R9, 0x4, R18 ;  /* 0x0000000409127825 */ /* 0x001fc800078e0212 */
[----:B---3--:R-:W-:-:S04]  /*15f0*/  FFMA R20, R3, R0, R20 ;  /* 0x0000000003147223 */ /* 0x008fc80000000014 */
[----:B----4-:R-:W-:-:S05]  /*1600*/  FFMA R3, R7, R21, R20 ;  /* 0x0000001507037223 */ /* 0x010fca0000000014 */
[----:B------:R1:W-:Y:S04]  /*1610*/  STG.E desc[UR4][R18.64], R3 ;  /* 0x0000000312007986 */ /* 0x0003e8000c101904 */
[----:B------:R-:W2:Y:S04]  /*1620*/  LDG.E R15, desc[UR4][R14.64+0x4] ;  /* 0x000004040e0f7981 */ /* 0x000ea8000c1e1900 */
[----:B------:R-:W3:Y:S04]  /*1630*/  LDG.E R9, desc[UR4][R12.64+0x4] ;  /* 0x000004040c097981 */ /* 0x000ee8000c1e1900 */
[----:B------:R-:W4:Y:S01]  /*1640*/  LDG.E R23, desc[UR4][R16.64+0x4] ;  /* 0x0000040410177981 */ /* 0x000f22000c1e1900 */
[----:B------:R-:W-:Y:S01]  /*1650*/  IADD3 R11, PT, PT, R11, 0x2, RZ ;  /* 0x000000020b0b7810 */ /* 0x000fe20007ffe0ff */
[----:B--2---:R-:W-:-:S04]  /*1660*/  FMUL R20, R15, R2 ;  /* 0x000000020f147220 */ /* 0x004fc80000400000 */
[----:B---3--:R-:W-:Y:S01]  /*1670*/  FFMA R22, R9, R0, R20 ;  /* 0x0000000009167223 */ /* 0x008fe20000000014 */
[----:B------:R-:W-:-:S04]  /*1680*/  IMAD.WIDE R20, R5, 0x4, R18 ;  /* 0x0000000405147825 */ /* 0x000fc800078e0212 */
[----:B----4-:R-:W-:-:S05]  /*1690*/  FFMA R23, R7, R23, R22 ;  /* 0x0000001707177223 */ /* 0x010fca0000000016 */
[----:B------:R1:W-:Y:S02]  /*16a0*/  STG.E desc[UR4][R20.64], R23 ;  /* 0x0000001714007986 */ /* 0x0003e4000c101904 */
.L_x_16:
[----:B------:R-:W-:Y:S05]  /*16b0*/  @P1 BRA `(.L_x_12) ;  /* 0x0000000000441947 */ /* 0x000fea0003800000 */
[----:B------:R-:W3:Y:S01]  /*16c0*/  LDC.64 R16, c[0x0][0x3a8] ;  /* 0x0000ea00ff107b82 */ /* 0x000ee20000000a00 */
[----:B012---:R-:W-:-:S07]  /*16d0*/  IADD3 R19, PT, PT, R6, R11, RZ ;  /* 0x0000000b06137210 */ /* 0x007fce0007ffe0ff */
[----:B------:R-:W0:Y:S08]  /*16e0*/  LDC.64 R14, c[0x0][0x3a0] ;  /* 0x0000e800ff0e7b82 */ /* 0x000e300000000a00 */
[----:B------:R-:W1:Y:S01]  /*16f0*/  LDC.64 R12, c[0x0][0x3b0] ;  /* 0x0000ec00ff0c7b82 */ /* 0x000e620000000a00 */
[----:B---3--:R-:W-:-:S06]  /*1700*/  IMAD.WIDE R16, R19, 0x4, R16 ;  /* 0x0000000413107825 */ /* 0x008fcc00078e0210 */
[----:B------:R-:W2:Y:S01]  /*1710*/  LDG.E R17, desc[UR4][R16.64] ;  /* 0x0000000410117981 */ /* 0x000ea2000c1e1900 */
[----:B0-----:R-:W-:-:S06]  /*1720*/  IMAD.WIDE R14, R19, 0x4, R14 ;  /* 0x00000004130e7825 */ /* 0x001fcc00078e020e */
[----:B------:R-:W3:Y:S01]  /*1730*/  LDG.E R15, desc[UR4][R14.64] ;  /* 0x000000040e0f7981 */ /* 0x000ee2000c1e1900 */
[----:B-1----:R-:W-:Y:S02]  /*1740*/  IMAD.WIDE R18, R19, 0x4, R12 ;  /* 0x0000000413127825 */ /* 0x002fe400078e020c */
[----:B------:R-:W0:Y:S04]  /*1750*/  LDC.64 R12, c[0x0][0x3b8] ;  /* 0x0000ee00ff0c7b82 */ /* 0x000e280000000a00 */
[----:B------:R-:W4:Y:S01]  /*1760*/  LDG.E R18, desc[UR4][R18.64] ;  /* 0x0000000412127981 */ /* 0x000f22000c1e1900 */
[----:B------:R-:W-:-:S04]  /*1770*/  IMAD R5, R5, R11, R10 ;  /* 0x0000000b05057224 */ /* 0x000fc800078e020a */
[----:B0-----:R-:W-:-:S04]  /*1780*/  IMAD.WIDE R12, R5, 0x4, R12 ;  /* 0x00000004050c7825 */ /* 0x001fc800078e020c */
[----:B--2---:R-:W-:-:S04]  /*1790*/  FMUL R2, R17, R2 ;  /* 0x0000000211027220 */ /* 0x004fc80000400000 */
[----:B---3--:R-:W-:-:S04]  /*17a0*/  FFMA R2, R15, R0, R2 ;  /* 0x000000000f027223 */ /* 0x008fc80000000002 */
[----:B----4-:R-:W-:-:S05]  /*17b0*/  FFMA R7, R7, R18, R2 ;  /* 0x0000001207077223 */ /* 0x010fca0000000002 */
[----:B------:R3:W-:Y:S02]  /*17c0*/  STG.E desc[UR4][R12.64], R7 ;  /* 0x000000070c007986 */ /* 0x0007e4000c101904 */
.L_x_12:
[----:B---3--:R-:W3:Y:S01]  /*17d0*/  LDC.64 R6, c[0x0][0x3c0] ;  /* 0x0000f000ff067b82 */ /* 0x008ee20000000a00 */
[----:B------:R-:W-:-:S07]  /*17e0*/  HFMA2 R9, -RZ, RZ, 0, 5.9604644775390625e-08 ;  /* 0x00000001ff097431 */ /* 0x000fce00000001ff */
[----:B-1----:R-:W1:Y:S01]  /*17f0*/  LDC.64 R2, c[0x0][0x3c8] ;  /* 0x0000f200ff027b82 */ /* 0x002e620000000a00 */
[----:B---3--:R-:W-:-:S05]  /*1800*/  IMAD.WIDE R6, R8, 0x4, R6 ;  /* 0x0000000408067825 */ /* 0x008fca00078e0206 */
[----:B------:R-:W-:Y:S01]  /*1810*/  STG.E desc[UR4][R6.64], R9 ;  /* 0x0000000906007986 */ /* 0x000fe2000c101904 */
[----:B-1----:R-:W-:-:S05]  /*1820*/  IMAD.WIDE.U32 R4, R4, 0x4, R2 ;  /* 0x0000000404047825 */ /* 0x002fca00078e0002 */
[----:B------:R-:W3:Y:S02]  /*1830*/  LDG.E R0, desc[UR4][R4.64] ;  /* 0x0000000404007981 */ /* 0x000ee4000c1e1900 */
[----:B---3--:R-:W-:-:S05]  /*1840*/  IADD3 R3, PT, PT, R0, 0x1, RZ ;  /* 0x0000000100037810 */ /* 0x008fca0007ffe0ff */
[----:B------:R-:W-:Y:S01]  /*1850*/  STG.E desc[UR4][R4.64], R3 ;  /* 0x0000000304007986 */ /* 0x000fe2000c101904 */
[----:B------:R-:W-:Y:S05]  /*1860*/  EXIT ;  /* 0x000000000000794d */ /* 0x000fea0003800000 */
        .weak           $__internal_0_$__cuda_sm3x_div_rn_noftz_f32_slowpath
        .type           $__internal_0_$__cuda_sm3x_div_rn_noftz_f32_slowpath,@function
        .size           $__internal_0_$__cuda_sm3x_div_rn_noftz_f32_slowpath,(.L_x_29 - $__internal_0_$__cuda_sm3x_div_rn_noftz_f32_slowpath)
$__internal_0_$__cuda_sm3x_div_rn_noftz_f32_slowpath:
[----:B------:R-:W-:Y:S01]  /*1870*/  SHF.R.U32.HI R13, RZ, 0x17, R3 ;  /* 0x00000017ff0d7819 */ /* 0x000fe20000011603 */
[----:B------:R-:W-:Y:S01]  /*1880*/  BSSY.RECONVERGENT B1, `(.L_x_17) ;  /* 0x0000062000017945 */ /* 0x000fe20003800200 */
[----:B------:R-:W-:Y:S02]  /*1890*/  SHF.R.U32.HI R14, RZ, 0x17, R2 ;  /* 0x00000017ff0e7819 */ /* 0x000fe40000011602 */
[----:B------:R-:W-:Y:S02]  /*18a0*/  LOP3.LUT R13, R13, 0xff, RZ, 0xc0, !PT ;  /* 0x000000ff0d0d7812 */ /* 0x000fe400078ec0ff */
[----:B------:R-:W-:Y:S02]  /*18b0*/  LOP3.LUT R15, R14, 0xff, RZ, 0xc0, !PT ;  /* 0x000000ff0e0f7812 */ /* 0x000fe400078ec0ff */
[----:B------:R-:W-:Y:S02]  /*18c0*/  IADD3 R17, PT, PT, R13, -0x1, RZ ;  /* 0xffffffff0d117810 */ /* 0x000fe40007ffe0ff */
[----:B------:R-:W-:-:S02]  /*18d0*/  IADD3 R16, PT, PT, R15, -0x1, RZ ;  /* 0xffffffff0f107810 */ /* 0x000fc40007ffe0ff */
[----:B------:R-:W-:-:S04]  /*18e0*/  ISETP.GT.U32.AND P0, PT, R17, 0xfd, PT ;  /* 0x000000fd1100780c */ /* 0x000fc80003f04070 */
[----:B------:R-:W-:-:S13]  /*18f0*/  ISETP.GT.U32.OR P0, PT, R16, 0xfd, P0 ;  /* 0x000000fd1000780c */ /* 0x000fda0000704470 */
[----:B------:R-:W-:Y:S01]  /*1900*/  @!P0 MOV R14, RZ ;  /* 0x000000ff000e8202 */ /* 0x000fe20000000f00 */
[----:B------:R-:W-:Y:S06]  /*1910*/  @!P0 BRA `(.L_x_18) ;  /* 0x00000000005c8947 */ /* 0x000fec0003800000 */
[----:B------:R-:W-:Y:S02]  /*1920*/  FSETP.GTU.FTZ.AND P0, PT, |R2|, +INF , PT ;  /* 0x7f8000000200780b */ /* 0x000fe40003f1c200 */
[----:B------:R-:W-:-:S04]  /*1930*/  FSETP.GTU.FTZ.AND P1, PT, |R3|, +INF , PT ;  /* 0x7f8000000300780b */ /* 0x000fc80003f3c200 */
[----:B------:R-:W-:-:S13]  /*1940*/  PLOP3.LUT P0, PT, P0, P1, PT, 0xf8, 0x8f ;  /* 0x00000000008f781c */ /* 0x000fda0000703f70 */
[----:B------:R-:W-:Y:S05]  /*1950*/  @P0 BRA `(.L_x_19) ;  /* 0x00000004004c0947 */ /* 0x000fea0003800000 */
[----:B------:R-:W-:-:S13]  /*1960*/  LOP3.LUT P0, RZ, R3, 0x7fffffff, R2, 0xc8, !PT ;  /* 0x7fffffff03ff7812 */ /* 0x000fda000780c802 */
[----:B------:R-:W-:Y:S05]  /*1970*/  @!P0 BRA `(.L_x_20) ;  /* 0x00000004003c8947 */ /* 0x000fea0003800000 */
[C---:B------:R-:W-:Y:S02]  /*1980*/  FSETP.NEU.FTZ.AND P2, PT, |R2|.reuse, +INF , PT ;  /* 0x7f8000000200780b */ /* 0x040fe40003f5d200 */
[----:B------:R-:W-:Y:S02]  /*1990*/  FSETP.NEU.FTZ.AND P1, PT, |R3|, +INF , PT ;  /* 0x7f8000000300780b */ /* 0x000fe40003f3d200 */
[----:B------:R-:W-:-:S11]  /*19a0*/  FSETP.NEU.FTZ.AND P0, PT, |R2|, +INF , PT ;  /* 0x7f8000000200780b */ /* 0x000fd60003f1d200 */
[----:B------:R-:W-:Y:S05]  /*19b0*/  @!P1 BRA !P2, `(.L_x_20) ;  /* 0x00000004002c9947 */ /* 0x000fea0005000000 */
[----:B------:R-:W-:-:S04]  /*19c0*/  LOP3.LUT P2, RZ, R2, 0x7fffffff, RZ, 0xc0, !PT ;  /* 0x7fffffff02ff7812 */ /* 0x000fc8000784c0ff */
[----:B------:R-:W-:-:S13]  /*19d0*/  PLOP3.LUT P1, PT, P1, P2, PT, 0x2f, 0xf2 ;  /* 0x0000000000f2781c */ /* 0x000fda0000f24577 */
[----:B------:R-:W-:Y:S05]  /*19e0*/  @P1 BRA `(.L_x_21) ;  /* 0x0000000400181947 */ /* 0x000fea0003800000 */
[----:B------:R-:W-:-:S04]  /*19f0*/  LOP3.LUT P1, RZ, R3, 0x7fffffff, RZ, 0xc0, !PT ;  /* 0x7fffffff03ff7812 */ /* 0x000fc8000782c0ff */
[----:B------:R-:W-:-:S13]  /*1a00*/  PLOP3.LUT P0, PT, P0, P1, PT, 0x2f, 0xf2 ;  /* 0x0000000000f2781c */ /* 0x000fda0000702577 */
[----:B------:R-:W-:Y:S05]  /*1a10*/  @P0 BRA `(.L_x_22) ;  /* 0x0000000400000947 */ /* 0x000fea0003800000 */
[----:B------:R-:W-:Y:S02]  /*1a20*/  ISETP.GE.AND P0, PT, R16, RZ, PT ;  /* 0x000000ff1000720c */ /* 0x000fe40003f06270 */
[----:B------:R-:W-:-:S11]  /*1a30*/  ISETP.GE.AND P1, PT, R17, RZ, PT ;  /* 0x000000ff1100720c */ /* 0x000fd60003f26270 */
[----:B------:R-:W-:Y:S01]  /*1a40*/  @P0 MOV R14, RZ ;  /* 0x000000ff000e0202 */ /* 0x000fe20000000f00 */
[----:B------:R-:W-:Y:S01]  /*1a50*/  @!P0 FFMA R2, R2, 1.84467440737095516160e+19, RZ ;  /* 0x5f80000002028823 */ /* 0x000fe200000000ff */
[----:B------:R-:W-:Y:S01]  /*1a60*/  @!P0 MOV R14, 0xffffffc0 ;  /* 0xffffffc0000e8802 */ /* 0x000fe20000000f00 */
[----:B------:R-:W-:-:S03]  /*1a70*/  @!P1 FFMA R3, R3, 1.84467440737095516160e+19, RZ ;  /* 0x5f80000003039823 */ /* 0x000fc600000000ff */
[----:B------:R-:W-:-:S07]  /*1a80*/  @!P1 IADD3 R14, PT, PT, R14, 0x40, RZ ;  /* 0x000000400e0e9810 */ /* 0x000fce0007ffe0ff */
.L_x_18:
[----:B------:R-:W-:Y:S01]  /*1a90*/  LEA R16, R13, 0xc0800000, 0x17 ;  /* 0xc08000000d107811 */ /* 0x000fe200078eb8ff */
[----:B------:R-:W-:Y:S01]  /*1aa0*/  BSSY.RECONVERGENT B2, `(.L_x_23) ;  /* 0x0000036000027945 */ /* 0x000fe20003800200 */
[----:B------:R-:W-:Y:S02]  /*1ab0*/  IADD3 R15, PT, PT, R15, -0x7f, RZ ;  /* 0xffffff810f0f7810 */ /* 0x000fe40007ffe0ff */
[----:B------:R-:W-:-:S03]  /*1ac0*/  IADD3 R17, PT, PT, -R16, R3, RZ ;  /* 0x0000000310117210 */ /* 0x000fc60007ffe1ff */
[----:B------:R-:W-:Y:S01]  /*1ad0*/  IMAD R2, R15, -0x800000, R2 ;  /* 0xff8000000f027824 */ /* 0x000fe200078e0202 */
[----:B------:R-:W0:Y:S01]  /*1ae0*/  MUFU.RCP R3, R17 ;  /* 0x0000001100037308 */ /* 0x000e220000001000 */
[----:B------:R-:W-:Y:S01]  /*1af0*/  FADD.FTZ R19, -R17, -RZ ;  /* 0x800000ff11137221 */ /* 0x000fe20000010100 */
[----:B------:R-:W-:-:S04]  /*1b00*/  IADD3 R15, PT, PT, R15, 0x7f, -R13 ;  /* 0x0000007f0f0f7810 */ /* 0x000fc80007ffe80d */
[----:B------:R-:W-:Y:S01]  /*1b10*/  IADD3 R15, PT, PT, R15, R14, RZ ;  /* 0x0000000e0f0f7210 */ /* 0x000fe20007ffe0ff */
[----:B0-----:R-:W-:-:S04]  /*1b20*/  FFMA R16, R3, R19, 1 ;  /* 0x3f80000003107423 */ /* 0x001fc80000000013 */
[----:B------:R-:W-:-:S04]  /*1b30*/  FFMA R3, R3, R16, R3 ;  /* 0x0000001003037223 */ /* 0x000fc80000000003 */
[----:B------:R-:W-:-:S04]  /*1b40*/  FFMA R16, R2, R3, RZ ;  /* 0x0000000302107223 */ /* 0x000fc800000000ff */
[----:B------:R-:W-:-:S04]  /*1b50*/  FFMA R18, R19, R16, R2 ;  /* 0x0000001013127223 */ /* 0x000fc80000000002 */
[----:B------:R-:W-:-:S04]  /*1b60*/  FFMA R16, R3, R18, R16 ;  /* 0x0000001203107223 */ /* 0x000fc80000000010 */
[----:B------:R-:W-:-:S04]  /*1b70*/  FFMA R19, R19, R16, R2 ;  /* 0x0000001013137223 */ /* 0x000fc80000000002 */
[----:B------:R-:W-:-:S05]  /*1b80*/  FFMA R2, R3, R19, R16 ;  /* 0x0000001303027223 */ /* 0x000fca0000000010 */
[----:B------:R-:W-:-:S04]  /*1b90*/  SHF.R.U32.HI R13, RZ, 0x17, R2 ;  /* 0x00000017ff0d7819 */ /* 0x000fc80000011602 */
[----:B------:R-:W-:-:S04]  /*1ba0*/  LOP3.LUT R13, R13, 0xff, RZ, 0xc0, !PT ;  /* 0x000000ff0d0d7812 */ /* 0x000fc800078ec0ff */
[----:B------:R-:W-:-:S04]  /*1bb0*/  IADD3 R17, PT, PT, R13, R15, RZ ;  /* 0x0000000f0d117210 */ /* 0x000fc80007ffe0ff */
[----:B------:R-:W-:-:S04]  /*1bc0*/  IADD3 R13, PT, PT, R17, -0x1, RZ ;  /* 0xffffffff110d7810 */ /* 0x000fc80007ffe0ff */
[----:B------:R-:W-:-:S13]  /*1bd0*/  ISETP.GE.U32.AND P0, PT, R13, 0xfe, PT ;  /* 0x000000fe0d00780c */ /* 0x000fda0003f06070 */
[----:B------:R-:W-:Y:S05]  /*1be0*/  @!P0 BRA `(.L_x_24) ;  /* 0x0000000000808947 */ /* 0x000fea0003800000 */
[----:B------:R-:W-:-:S13]  /*1bf0*/  ISETP.GT.AND P0, PT, R17, 0xfe, PT ;  /* 0x000000fe1100780c */ /* 0x000fda0003f04270 */
[----:B------:R-:W-:Y:S05]  /*1c00*/  @P0 BRA `(.L_x_25) ;  /* 0x00000000006c0947 */ /* 0x000fea0003800000 */
[----:B------:R-:W-:-:S13]  /*1c10*/  ISETP.GE.AND P0, PT, R17, 0x1, PT ;  /* 0x000000011100780c */ /* 0x000fda0003f06270 */
[----:B------:R-:W-:Y:S05]  /*1c20*/  @P0 BRA `(.L_x_26) ;  /* 0x0000000000740947 */ /* 0x000fea0003800000 */
[----:B------:R-:W-:Y:S02]  /*1c30*/  ISETP.GE.AND P0, PT, R17, -0x18, PT ;  /* 0xffffffe81100780c */ /* 0x000fe40003f06270 */
[----:B------:R-:W-:-:S11]  /*1c40*/  LOP3.LUT R2, R2, 0x80000000, RZ, 0xc0, !PT ;  /* 0x8000000002027812 */ /* 0x000fd600078ec0ff */
[----:B------:R-:W-:Y:S05]  /*1c50*/  @!P0 BRA `(.L_x_26) ;  /* 0x0000000000688947 */ /* 0x000fea0003800000 */
[-CC-:B------:R-:W-:Y:S01]  /*1c60*/  FFMA.RZ R13, R3, R19.reuse, R16.reuse ;  /* 0x00000013030d7223 */ /* 0x180fe2000000c010 */
[C---:B------:R-:W-:Y:S02]  /*1c70*/  ISETP.NE.AND P2, PT, R17.reuse, RZ, PT ;  /* 0x000000ff1100720c */ /* 0x040fe40003f45270 */
[----:B------:R-:W-:Y:S02]  /*1c80*/  ISETP.NE.AND P1, PT, R17, RZ, PT ;  /* 0x000000ff1100720c */ /* 0x000fe40003f25270 */
[----:B------:R-:W-:Y:S01]  /*1c90*/  LOP3.LUT R14, R13, 0x7fffff, RZ, 0xc0, !PT ;  /* 0x007fffff0d0e7812 */ /* 0x000fe200078ec0ff */
[CCC-:B------:R-:W-:Y:S01]  /*1ca0*/  FFMA.RP R13, R3.reuse, R19.reuse, R16.reuse ;  /* 0x00000013030d7223 */ /* 0x1c0fe20000008010 */
[----:B------:R-:W-:Y:S01]  /*1cb0*/  FFMA.RM R16, R3, R19, R16 ;  /* 0x0000001303107223 */ /* 0x000fe20000004010 */
[----:B------:R-:W-:Y:S02]  /*1cc0*/  IADD3 R3, PT, PT, R17, 0x20, RZ ;  /* 0x0000002011037810 */ /* 0x000fe40007ffe0ff */
[----:B------:R-:W-:-:S02]  /*1cd0*/  LOP3.LUT R14, R14, 0x800000, RZ, 0xfc, !PT ;  /* 0x008000000e0e7812 */ /* 0x000fc400078efcff */
[----:B------:R-:W-:Y:S02]  /*1ce0*/  IADD3 R15, PT, PT, -R17, RZ, RZ ;  /* 0x000000ff110f7210 */ /* 0x000fe40007ffe1ff */
[----:B------:R-:W-:Y:S02]  /*1cf0*/  SHF.L.U32 R3, R14, R3, RZ ;  /* 0x000000030e037219 */ /* 0x000fe400000006ff */
[----:B------:R-:W-:Y:S02]  /*1d00*/  FSETP.NEU.FTZ.AND P0, PT, R13, R16, PT ;  /* 0x000000100d00720b */ /* 0x000fe40003f1d000 */
[----:B------:R-:W-:Y:S02]  /*1d10*/  SEL R13, R15, RZ, P2 ;  /* 0x000000ff0f0d7207 */ /* 0x000fe40001000000 */
[----:B------:R-:W-:Y:S02]  /*1d20*/  ISETP.NE.AND P1, PT, R3, RZ, P1 ;  /* 0x000000ff0300720c */ /* 0x000fe40000f25270 */
[----:B------:R-:W-:-:S02]  /*1d30*/  SHF.R.U32.HI R13, RZ, R13, R14 ;  /* 0x0000000dff0d7219 */ /* 0x000fc4000001160e */
[----:B------:R-:W-:Y:S02]  /*1d40*/  PLOP3.LUT P0, PT, P0, P1, PT, 0xf8, 0x8f ;  /* 0x00000000008f781c */ /* 0x000fe40000703f70 */
[----:B------:R-:W-:Y:S02]  /*1d50*/  SHF.R.U32.HI R14, RZ, 0x1, R13 ;  /* 0x00000001ff0e7819 */ /* 0x000fe4000001160d */
[----:B------:R-:W-:-:S04]  /*1d60*/  SEL R3, RZ, 0x1, !P0 ;  /* 0x00000001ff037807 */ /* 0x000fc80004000000 */
[----:B------:R-:W-:-:S04]  /*1d70*/  LOP3.LUT R16, R3, 0x1, R14, 0xf8, !PT ;  /* 0x0000000103107812 */ /* 0x000fc800078ef80e */
[----:B------:R-:W-:-:S04]  /*1d80*/  LOP3.LUT R13, R16, R13, RZ, 0xc0, !PT ;  /* 0x0000000d100d7212 */ /* 0x000fc800078ec0ff */
[----:B------:R-:W-:-:S04]  /*1d90*/  IADD3 R13, PT, PT, R14, R13, RZ ;  /* 0x0000000d0e0d7210 */ /* 0x000fc80007ffe0ff */
[----:B------:R-:W-:Y:S01]  /*1da0*/  LOP3.LUT R2, R13, R2, RZ, 0xfc, !PT ;  /* 0x000000020d027212 */ /* 0x000fe200078efcff */
[----:B------:R-:W-:Y:S06]  /*1db0*/  BRA `(.L_x_26) ;  /* 0x0000000000107947 */ /* 0x000fec0003800000 */
.L_x_25:
[----:B------:R-:W-:-:S04]  /*1dc0*/  LOP3.LUT R2, R2, 0x80000000, RZ, 0xc0, !PT ;  /* 0x8000000002027812 */ /* 0x000fc800078ec0ff */
[----:B------:R-:W-:Y:S01]  /*1dd0*/  LOP3.LUT R2, R2, 0x7f800000, RZ, 0xfc, !PT ;  /* 0x7f80000002027812 */ /* 0x000fe200078efcff */
[----:B------:R-:W-:Y:S06]  /*1de0*/  BRA `(.L_x_26) ;  /* 0x0000000000047947 */ /* 0x000fec0003800000 */
.L_x_24:
[----:B------:R-:W-:-:S07]  /*1df0*/  LEA R2, R15, R2, 0x17 ;  /* 0x000000020f027211 */ /* 0x000fce00078eb8ff */
.L_x_26:
[----:B------:R-:W-:Y:S05]  /*1e00*/  BSYNC.RECONVERGENT B2 ;  /* 0x0000000000027941 */ /* 0x000fea0003800200 */
.L_x_23:
[----:B------:R-:W-:Y:S05]  /*1e10*/  BRA `(.L_x_27) ;  /* 0x0000000000207947 */ /* 0x000fea0003800000 */
.L_x_22:
[----:B------:R-:W-:-:S04]  /*1e20*/  LOP3.LUT R2, R3, 0x80000000, R2, 0x48, !PT ;  /* 0x8000000003027812 */ /* 0x000fc800078e4802 */
[----:B------:R-:W-:Y:S01]  /*1e30*/  LOP3.LUT R2, R2, 0x7f800000, RZ, 0xfc, !PT ;  /* 0x7f80000002027812 */ /* 0x000fe200078efcff */
[----:B------:R-:W-:Y:S06]  /*1e40*/  BRA `(.L_x_27) ;  /* 0x0000000000147947 */ /* 0x000fec0003800000 */
.L_x_21:
[----:B------:R-:W-:Y:S01]  /*1e50*/  LOP3.LUT R2, R3, 0x80000000, R2, 0x48, !PT ;  /* 0x8000000003027812 */ /* 0x000fe200078e4802 */
[----:B------:R-:W-:Y:S06]  /*1e60*/  BRA `(.L_x_27) ;  /* 0x00000000000c7947 */ /* 0x000fec0003800000 */
.L_x_20:
[----:B------:R-:W0:Y:S01]  /*1e70*/  MUFU.RSQ R2, -QNAN ;  /* 0xffc0000000027908 */ /* 0x000e220000001400 */
[----:B------:R-:W-:Y:S05]  /*1e80*/  BRA `(.L_x_27) ;  /* 0x0000000000047947 */ /* 0x000fea0003800000 */
.L_x_19:
[----:B------:R-:W-:-:S07]  /*1e90*/  FADD.FTZ R2, R2, R3 ;  /* 0x0000000302027221 */ /* 0x000fce0000010000 */
.L_x_27:
[----:B------:R-:W-:Y:S05]  /*1ea0*/  BSYNC.RECONVERGENT B1 ;  /* 0x0000000000017941 */ /* 0x000fea0003800200 */
.L_x_17:
[----:B------:R-:W-:Y:S01]  /*1eb0*/  HFMA2 R3, -RZ, RZ, 0, 0 ;  /* 0x00000000ff037431 */ /* 0x000fe200000001ff */
[----:B0-----:R-:W-:Y:S02]  /*1ec0*/  MOV R13, R2 ;  /* 0x00000002000d7202 */ /* 0x001fe40000000f00 */
[----:B------:R-:W-:-:S04]  /*1ed0*/  MOV R2, R10 ;  /* 0x0000000a00027202 */ /* 0x000fc80000000f00 */
[----:B------:R-:W-:Y:S05]  /*1ee0*/  RET.REL.NODEC R2 `(baryKernel) ;  /* 0xffffffe002447950 */ /* 0x000fea0003c3ffff */
.L_x_28:
[----:B------:R-:W-:-:S00]  /*1ef0*/  BRA `(.L_x_28) ;  /* 0xfffffffc00fc7947 */ /* 0x000fc0000383ffff */
[----:B------:R-:W-:-:S00]  /*1f00*/  NOP ;  /* 0x0000000000007918 */ /* 0x000fc00000000000 */
[----:B------:R-:W-:-:S00]  /*1f10*/  NOP ;  /* 0x0000000000007918 */ /* 0x000fc00000000000 */
[----:B------:R-:W-:-:S00]  /*1f20*/  NOP ;  /* 0x0000000000007918 */ /* 0x000fc00000000000 */
[----:B------:R-:W-:-:S00]  /*1f30*/  NOP ;  /* 0x0000000000007918 */ /* 0x000fc00000000000 */
[----:B------:R-:W-:-:S00]  /*1f40*/  NOP ;  /* 0x0000000000007918 */ /* 0x000fc00000000000 */
[----:B------:R-:W-:-:S00]  /*1f50*/  NOP ;  /* 0x0000000000007918 */ /* 0x000fc00000000000 */
[----:B------:R-:W-:-:S00]  /*1f60*/  NOP ;  /* 0x0000000000007918 */ /* 0x000fc00000000000 */
[----:B------:R-:W-:-:S00]  /*1f70*/  NOP ;  /* 0x0000000000007918 */ /* 0x000fc00000000000 */
.L_x_29:


//--------------------- .nv.shared.reserved.0     --------------------------
	.section	.nv.shared.reserved.0,"aw",@nobits
	.weak		__nv_reservedSMEM_offset_0_alias
	.size		__nv_reservedSMEM_offset_0_alias, 0, 64
	.other		__nv_reservedSMEM_offset_0_alias,@"STO_CUDA_RESERVED_SHARED STV_DEFAULT"
__nv_reservedSMEM_offset_0_alias:
	.zero		0
	.zero		64


//--------------------- .nv.constant0.baryKernel  --------------------------
	.section	.nv.constant0.baryKernel,"a",@progbits
	.sectionflags	@""
	.align	4
.nv.constant0.baryKernel:
	.zero		984


//--------------------- SYMBOLS --------------------------

	.type		.nv.reservedSmem.offset0,@object
	.size		.nv.reservedSmem.offset0,0x4
